	.headerflags	@"EF_CUDA_TEXMODE_UNIFIED EF_CUDA_64BIT_ADDRESS EF_CUDA_SM86 EF_CUDA_VIRTUAL_SM(EF_CUDA_SM86)"
	.elftype	@"ET_EXEC"


//--------------------- .nv.info                  --------------------------
	.section	.nv.info,"",@"SHT_CUDA_INFO"
	.align	4


	//----- nvinfo : EIATTR_REGCOUNT
	.align		4
        /*0000*/ 	.byte	0x04, 0x2f
        /*0002*/ 	.short	(.L_3 - .L_2)
	.align		4
.L_2:
        /*0004*/ 	.word	index@(l2norm_fwd_kernel)
        /*0008*/ 	.word	0x000000ef


	//----- nvinfo : EIATTR_MAX_STACK_SIZE
	.align		4
.L_3:
        /*000c*/ 	.byte	0x04, 0x23
        /*000e*/ 	.short	(.L_5 - .L_4)
	.align		4
.L_4:
        /*0010*/ 	.word	index@(l2norm_fwd_kernel)
        /*0014*/ 	.word	0x00000000


	//----- nvinfo : EIATTR_MIN_STACK_SIZE
	.align		4
.L_5:
        /*0018*/ 	.byte	0x04, 0x12
        /*001a*/ 	.short	(.L_7 - .L_6)
	.align		4
.L_6:
        /*001c*/ 	.word	index@(l2norm_fwd_kernel)
        /*0020*/ 	.word	0x00000000


	//----- nvinfo : EIATTR_FRAME_SIZE
	.align		4
.L_7:
        /*0024*/ 	.byte	0x04, 0x11
        /*0026*/ 	.short	(.L_9 - .L_8)
	.align		4
.L_8:
        /*0028*/ 	.word	index@(l2norm_fwd_kernel)
        /*002c*/ 	.word	0x00000000
.L_9:


//--------------------- .nv.info.l2norm_fwd_kernel --------------------------
	.section	.nv.info.l2norm_fwd_kernel,"",@"SHT_CUDA_INFO"
	.align	4


	//----- nvinfo : EIATTR_CUDA_API_VERSION
	.align		4
        /*0000*/ 	.byte	0x04, 0x37
        /*0002*/ 	.short	(.L_11 - .L_10)
.L_10:
        /*0004*/ 	.word	0x0000007b


	//----- nvinfo : EIATTR_SW2861232_WAR
	.align		4
.L_11:
        /*0008*/ 	.byte	0x01, 0x35
	.zero		2


	//----- nvinfo : EIATTR_PARAM_CBANK
	.align		4
        /*000c*/ 	.byte	0x04, 0x0a
        /*000e*/ 	.short	(.L_13 - .L_12)
	.align		4
.L_12:
        /*0010*/ 	.word	index@(.nv.constant0.l2norm_fwd_kernel)
        /*0014*/ 	.short	0x0160
        /*0016*/ 	.short	0x001c


	//----- nvinfo : EIATTR_CBANK_PARAM_SIZE
	.align		4
.L_13:
        /*0018*/ 	.byte	0x03, 0x19
        /*001a*/ 	.short	0x001c


	//----- nvinfo : EIATTR_KPARAM_INFO
	.align		4
        /*001c*/ 	.byte	0x04, 0x17
        /*001e*/ 	.short	(.L_15 - .L_14)
.L_14:
        /*0020*/ 	.word	0x00000000
        /*0024*/ 	.short	0x0003
        /*0026*/ 	.short	0x0018
        /*0028*/ 	.byte	0x00, 0xf0, 0x11, 0x00


	//----- nvinfo : EIATTR_KPARAM_INFO
	.align		4
.L_15:
        /*002c*/ 	.byte	0x04, 0x17
        /*002e*/ 	.short	(.L_17 - .L_16)
.L_16:
        /*0030*/ 	.word	0x00000000
        /*0034*/ 	.short	0x0002
        /*0036*/ 	.short	0x0010
        /*0038*/ 	.byte	0x00, 0xf0, 0x21, 0x00


	//----- nvinfo : EIATTR_KPARAM_INFO
	.align		4
.L_17:
        /*003c*/ 	.byte	0x04, 0x17
        /*003e*/ 	.short	(.L_19 - .L_18)
.L_18:
        /*0040*/ 	.word	0x00000000
        /*0044*/ 	.short	0x0001
        /*0046*/ 	.short	0x0008
        /*0048*/ 	.byte	0x00, 0xf0, 0x21, 0x00


	//----- nvinfo : EIATTR_KPARAM_INFO
	.align		4
.L_19:
        /*004c*/ 	.byte	0x04, 0x17
        /*004e*/ 	.short	(.L_21 - .L_20)
.L_20:
        /*0050*/ 	.word	0x00000000
        /*0054*/ 	.short	0x0000
        /*0056*/ 	.short	0x0000
        /*0058*/ 	.byte	0x00, 0xf0, 0x21, 0x00


	//----- nvinfo : EIATTR_MAXREG_COUNT
	.align		4
.L_21:
        /*005c*/ 	.byte	0x03, 0x1b
        /*005e*/ 	.short	0x00ff


	//----- nvinfo : EIATTR_COOP_GROUP_MASK_REGIDS
	.align		4
        /*0060*/ 	.byte	0x04, 0x29
        /*0062*/ 	.short	(.L_23 - .L_22)


	//   ....[0]....
.L_22:
        /*0064*/ 	.word	0xffffffff


	//   ....[1]....
        /*0068*/ 	.word	0xffffffff


	//   ....[2]....
        /*006c*/ 	.word	0xffffffff


	//   ....[3]....
        /*0070*/ 	.word	0xffffffff


	//   ....[4]....
        /*0074*/ 	.word	0xffffffff


	//   ....[5]....
        /*0078*/ 	.word	0xffffffff


	//   ....[6]....
        /*007c*/ 	.word	0xffffffff


	//   ....[7]....
        /*0080*/ 	.word	0xffffffff


	//   ....[8]....
        /*0084*/ 	.word	0xffffffff


	//   ....[9]....
        /*0088*/ 	.word	0xffffffff


	//   ....[10]....
        /*008c*/ 	.word	0xffffffff


	//   ....[11]....
        /*0090*/ 	.word	0xffffffff


	//   ....[12]....
        /*0094*/ 	.word	0xffffffff


	//   ....[13]....
        /*0098*/ 	.word	0xffffffff


	//   ....[14]....
        /*009c*/ 	.word	0xffffffff


	//   ....[15]....
        /*00a0*/ 	.word	0xffffffff


	//   ....[16]....
        /*00a4*/ 	.word	0xffffffff


	//   ....[17]....
        /*00a8*/ 	.word	0xffffffff


	//   ....[18]....
        /*00ac*/ 	.word	0xffffffff


	//   ....[19]....
        /*00b0*/ 	.word	0xffffffff


	//   ....[20]....
        /*00b4*/ 	.word	0xffffffff


	//   ....[21]....
        /*00b8*/ 	.word	0xffffffff


	//   ....[22]....
        /*00bc*/ 	.word	0xffffffff


	//   ....[23]....
        /*00c0*/ 	.word	0xffffffff


	//   ....[24]....
        /*00c4*/ 	.word	0xffffffff


	//   ....[25]....
        /*00c8*/ 	.word	0xffffffff


	//   ....[26]....
        /*00cc*/ 	.word	0xffffffff


	//   ....[27]....
        /*00d0*/ 	.word	0xffffffff


	//   ....[28]....
        /*00d4*/ 	.word	0xffffffff


	//   ....[29]....
        /*00d8*/ 	.word	0xffffffff


	//   ....[30]....
        /*00dc*/ 	.word	0xffffffff


	//   ....[31]....
        /*00e0*/ 	.word	0xffffffff


	//   ....[32]....
        /*00e4*/ 	.word	0xffffffff


	//   ....[33]....
        /*00e8*/ 	.word	0xffffffff


	//   ....[34]....
        /*00ec*/ 	.word	0xffffffff


	//   ....[35]....
        /*00f0*/ 	.word	0xffffffff


	//   ....[36]....
        /*00f4*/ 	.word	0xffffffff


	//   ....[37]....
        /*00f8*/ 	.word	0xffffffff


	//   ....[38]....
        /*00fc*/ 	.word	0xffffffff


	//   ....[39]....
        /*0100*/ 	.word	0xffffffff


	//   ....[40]....
        /*0104*/ 	.word	0xffffffff


	//   ....[41]....
        /*0108*/ 	.word	0xffffffff


	//   ....[42]....
        /*010c*/ 	.word	0xffffffff


	//   ....[43]....
        /*0110*/ 	.word	0xffffffff


	//   ....[44]....
        /*0114*/ 	.word	0xffffffff


	//   ....[45]....
        /*0118*/ 	.word	0xffffffff


	//   ....[46]....
        /*011c*/ 	.word	0xffffffff


	//   ....[47]....
        /*0120*/ 	.word	0xffffffff


	//   ....[48]....
        /*0124*/ 	.word	0xffffffff


	//   ....[49]....
        /*0128*/ 	.word	0xffffffff


	//   ....[50]....
        /*012c*/ 	.word	0xffffffff


	//   ....[51]....
        /*0130*/ 	.word	0xffffffff


	//   ....[52]....
        /*0134*/ 	.word	0xffffffff


	//   ....[53]....
        /*0138*/ 	.word	0xffffffff


	//   ....[54]....
        /*013c*/ 	.word	0xffffffff


	//   ....[55]....
        /*0140*/ 	.word	0xffffffff


	//   ....[56]....
        /*0144*/ 	.word	0xffffffff


	//   ....[57]....
        /*0148*/ 	.word	0xffffffff


	//   ....[58]....
        /*014c*/ 	.word	0xffffffff


	//   ....[59]....
        /*0150*/ 	.word	0xffffffff


	//   ....[60]....
        /*0154*/ 	.word	0xffffffff


	//   ....[61]....
        /*0158*/ 	.word	0xffffffff


	//   ....[62]....
        /*015c*/ 	.word	0xffffffff


	//   ....[63]....
        /*0160*/ 	.word	0xffffffff


	//   ....[64]....
        /*0164*/ 	.word	0xffffffff


	//   ....[65]....
        /*0168*/ 	.word	0xffffffff


	//   ....[66]....
        /*016c*/ 	.word	0xffffffff


	//   ....[67]....
        /*0170*/ 	.word	0xffffffff


	//   ....[68]....
        /*0174*/ 	.word	0xffffffff


	//   ....[69]....
        /*0178*/ 	.word	0xffffffff


	//   ....[70]....
        /*017c*/ 	.word	0xffffffff


	//   ....[71]....
        /*0180*/ 	.word	0xffffffff


	//   ....[72]....
        /*0184*/ 	.word	0xffffffff


	//   ....[73]....
        /*0188*/ 	.word	0xffffffff


	//   ....[74]....
        /*018c*/ 	.word	0xffffffff


	//   ....[75]....
        /*0190*/ 	.word	0xffffffff


	//   ....[76]....
        /*0194*/ 	.word	0xffffffff


	//   ....[77]....
        /*0198*/ 	.word	0xffffffff


	//   ....[78]....
        /*019c*/ 	.word	0xffffffff


	//   ....[79]....
        /*01a0*/ 	.word	0xffffffff


	//   ....[80]....
        /*01a4*/ 	.word	0xffffffff


	//   ....[81]....
        /*01a8*/ 	.word	0xffffffff


	//   ....[82]....
        /*01ac*/ 	.word	0xffffffff


	//   ....[83]....
        /*01b0*/ 	.word	0xffffffff


	//   ....[84]....
        /*01b4*/ 	.word	0xffffffff


	//   ....[85]....
        /*01b8*/ 	.word	0xffffffff


	//   ....[86]....
        /*01bc*/ 	.word	0xffffffff


	//   ....[87]....
        /*01c0*/ 	.word	0xffffffff


	//   ....[88]....
        /*01c4*/ 	.word	0xffffffff


	//   ....[89]....
        /*01c8*/ 	.word	0xffffffff


	//   ....[90]....
        /*01cc*/ 	.word	0xffffffff


	//   ....[91]....
        /*01d0*/ 	.word	0xffffffff


	//   ....[92]....
        /*01d4*/ 	.word	0xffffffff


	//   ....[93]....
        /*01d8*/ 	.word	0xffffffff


	//   ....[94]....
        /*01dc*/ 	.word	0xffffffff


	//   ....[95]....
        /*01e0*/ 	.word	0xffffffff


	//   ....[96]....
        /*01e4*/ 	.word	0xffffffff


	//   ....[97]....
        /*01e8*/ 	.word	0xffffffff


	//   ....[98]....
        /*01ec*/ 	.word	0xffffffff


	//   ....[99]....
        /*01f0*/ 	.word	0xffffffff


	//   ....[100]....
        /*01f4*/ 	.word	0xffffffff


	//   ....[101]....
        /*01f8*/ 	.word	0xffffffff


	//   ....[102]....
        /*01fc*/ 	.word	0xffffffff


	//   ....[103]....
        /*0200*/ 	.word	0xffffffff


	//   ....[104]....
        /*0204*/ 	.word	0xffffffff


	//   ....[105]....
        /*0208*/ 	.word	0xffffffff


	//   ....[106]....
        /*020c*/ 	.word	0xffffffff


	//   ....[107]....
        /*0210*/ 	.word	0xffffffff


	//   ....[108]....
        /*0214*/ 	.word	0xffffffff


	//   ....[109]....
        /*0218*/ 	.word	0xffffffff


	//   ....[110]....
        /*021c*/ 	.word	0xffffffff


	//   ....[111]....
        /*0220*/ 	.word	0xffffffff


	//   ....[112]....
        /*0224*/ 	.word	0xffffffff


	//   ....[113]....
        /*0228*/ 	.word	0xffffffff


	//   ....[114]....
        /*022c*/ 	.word	0xffffffff


	//   ....[115]....
        /*0230*/ 	.word	0xffffffff


	//   ....[116]....
        /*0234*/ 	.word	0xffffffff


	//   ....[117]....
        /*0238*/ 	.word	0xffffffff


	//   ....[118]....
        /*023c*/ 	.word	0xffffffff


	//   ....[119]....
        /*0240*/ 	.word	0xffffffff


	//   ....[120]....
        /*0244*/ 	.word	0xffffffff


	//   ....[121]....
        /*0248*/ 	.word	0xffffffff


	//   ....[122]....
        /*024c*/ 	.word	0xffffffff


	//   ....[123]....
        /*0250*/ 	.word	0xffffffff


	//   ....[124]....
        /*0254*/ 	.word	0xffffffff


	//   ....[125]....
        /*0258*/ 	.word	0xffffffff


	//   ....[126]....
        /*025c*/ 	.word	0xffffffff


	//   ....[127]....
        /*0260*/ 	.word	0xffffffff


	//----- nvinfo : EIATTR_COOP_GROUP_INSTR_OFFSETS
	.align		4
.L_23:
        /*0264*/ 	.byte	0x04, 0x28
        /*0266*/ 	.short	(.L_25 - .L_24)


	//   ....[0]....
.L_24:
        /*0268*/ 	.word	0x00000c30


	//   ....[1]....
        /*026c*/ 	.word	0x00000c60


	//   ....[2]....
        /*0270*/ 	.word	0x00000ca0


	//   ....[3]....
        /*0274*/ 	.word	0x00000cd0


	//   ....[4]....
        /*0278*/ 	.word	0x00001ee0


	//   ....[5]....
        /*027c*/ 	.word	0x00001f00


	//   ....[6]....
        /*0280*/ 	.word	0x00001f20


	//   ....[7]....
        /*0284*/ 	.word	0x00001f40


	//   ....[8]....
        /*0288*/ 	.word	0x00002210


	//   ....[9]....
        /*028c*/ 	.word	0x00002230


	//   ....[10]....
        /*0290*/ 	.word	0x00002250


	//   ....[11]....
        /*0294*/ 	.word	0x00002270


	//   ....[12]....
        /*0298*/ 	.word	0x00002530


	//   ....[13]....
        /*029c*/ 	.word	0x00002550


	//   ....[14]....
        /*02a0*/ 	.word	0x00002570


	//   ....[15]....
        /*02a4*/ 	.word	0x00002590


	//   ....[16]....
        /*02a8*/ 	.word	0x00002820


	//   ....[17]....
        /*02ac*/ 	.word	0x00002840


	//   ....[18]....
        /*02b0*/ 	.word	0x00002860


	//   ....[19]....
        /*02b4*/ 	.word	0x00002880


	//   ....[20]....
        /*02b8*/ 	.word	0x00002b40


	//   ....[21]....
        /*02bc*/ 	.word	0x00002b60


	//   ....[22]....
        /*02c0*/ 	.word	0x00002b80


	//   ....[23]....
        /*02c4*/ 	.word	0x00002ba0


	//   ....[24]....
        /*02c8*/ 	.word	0x00002e60


	//   ....[25]....
        /*02cc*/ 	.word	0x00002e80


	//   ....[26]....
        /*02d0*/ 	.word	0x00002ea0


	//   ....[27]....
        /*02d4*/ 	.word	0x00002ec0


	//   ....[28]....
        /*02d8*/ 	.word	0x00003180


	//   ....[29]....
        /*02dc*/ 	.word	0x000031a0


	//   ....[30]....
        /*02e0*/ 	.word	0x000031c0


	//   ....[31]....
        /*02e4*/ 	.word	0x000031e0


	//   ....[32]....
        /*02e8*/ 	.word	0x000034a0


	//   ....[33]....
        /*02ec*/ 	.word	0x000034c0


	//   ....[34]....
        /*02f0*/ 	.word	0x000034e0


	//   ....[35]....
        /*02f4*/ 	.word	0x00003500


	//   ....[36]....
        /*02f8*/ 	.word	0x000037c0


	//   ....[37]....
        /*02fc*/ 	.word	0x000037e0


	//   ....[38]....
        /*0300*/ 	.word	0x00003800


	//   ....[39]....
        /*0304*/ 	.word	0x00003820


	//   ....[40]....
        /*0308*/ 	.word	0x00003ae0


	//   ....[41]....
        /*030c*/ 	.word	0x00003b00


	//   ....[42]....
        /*0310*/ 	.word	0x00003b20


	//   ....[43]....
        /*0314*/ 	.word	0x00003b40


	//   ....[44]....
        /*0318*/ 	.word	0x00003e00


	//   ....[45]....
        /*031c*/ 	.word	0x00003e20


	//   ....[46]....
        /*0320*/ 	.word	0x00003e40


	//   ....[47]....
        /*0324*/ 	.word	0x00003e60


	//   ....[48]....
        /*0328*/ 	.word	0x00004120


	//   ....[49]....
        /*032c*/ 	.word	0x00004140


	//   ....[50]....
        /*0330*/ 	.word	0x00004160


	//   ....[51]....
        /*0334*/ 	.word	0x00004180


	//   ....[52]....
        /*0338*/ 	.word	0x00004440


	//   ....[53]....
        /*033c*/ 	.word	0x00004460


	//   ....[54]....
        /*0340*/ 	.word	0x00004480


	//   ....[55]....
        /*0344*/ 	.word	0x000044a0


	//   ....[56]....
        /*0348*/ 	.word	0x00004760


	//   ....[57]....
        /*034c*/ 	.word	0x00004780


	//   ....[58]....
        /*0350*/ 	.word	0x000047a0


	//   ....[59]....
        /*0354*/ 	.word	0x000047c0


	//   ....[60]....
        /*0358*/ 	.word	0x00004a80


	//   ....[61]....
        /*035c*/ 	.word	0x00004aa0


	//   ....[62]....
        /*0360*/ 	.word	0x00004ac0


	//   ....[63]....
        /*0364*/ 	.word	0x00004ae0


	//   ....[64]....
        /*0368*/ 	.word	0x00004da0


	//   ....[65]....
        /*036c*/ 	.word	0x00004dc0


	//   ....[66]....
        /*0370*/ 	.word	0x00004de0


	//   ....[67]....
        /*0374*/ 	.word	0x00004e00


	//   ....[68]....
        /*0378*/ 	.word	0x000050c0


	//   ....[69]....
        /*037c*/ 	.word	0x000050e0


	//   ....[70]....
        /*0380*/ 	.word	0x00005100


	//   ....[71]....
        /*0384*/ 	.word	0x00005120


	//   ....[72]....
        /*0388*/ 	.word	0x00005400


	//   ....[73]....
        /*038c*/ 	.word	0x00005420


	//   ....[74]....
        /*0390*/ 	.word	0x00005440


	//   ....[75]....
        /*0394*/ 	.word	0x00005460


	//   ....[76]....
        /*0398*/ 	.word	0x00005720


	//   ....[77]....
        /*039c*/ 	.word	0x00005740


	//   ....[78]....
        /*03a0*/ 	.word	0x00005760


	//   ....[79]....
        /*03a4*/ 	.word	0x00005780


	//   ....[80]....
        /*03a8*/ 	.word	0x00005a40


	//   ....[81]....
        /*03ac*/ 	.word	0x00005a60


	//   ....[82]....
        /*03b0*/ 	.word	0x00005a80


	//   ....[83]....
        /*03b4*/ 	.word	0x00005aa0


	//   ....[84]....
        /*03b8*/ 	.word	0x00005d60


	//   ....[85]....
        /*03bc*/ 	.word	0x00005d80


	//   ....[86]....
        /*03c0*/ 	.word	0x00005da0


	//   ....[87]....
        /*03c4*/ 	.word	0x00005dc0


	//   ....[88]....
        /*03c8*/ 	.word	0x00006070


	//   ....[89]....
        /*03cc*/ 	.word	0x00006090


	//   ....[90]....
        /*03d0*/ 	.word	0x000060b0


	//   ....[91]....
        /*03d4*/ 	.word	0x000060d0


	//   ....[92]....
        /*03d8*/ 	.word	0x00006380


	//   ....[93]....
        /*03dc*/ 	.word	0x000063a0


	//   ....[94]....
        /*03e0*/ 	.word	0x000063c0


	//   ....[95]....
        /*03e4*/ 	.word	0x000063e0


	//   ....[96]....
        /*03e8*/ 	.word	0x00006690


	//   ....[97]....
        /*03ec*/ 	.word	0x000066b0


	//   ....[98]....
        /*03f0*/ 	.word	0x000066d0


	//   ....[99]....
        /*03f4*/ 	.word	0x000066f0


	//   ....[100]....
        /*03f8*/ 	.word	0x000069a0


	//   ....[101]....
        /*03fc*/ 	.word	0x000069c0


	//   ....[102]....
        /*0400*/ 	.word	0x000069e0


	//   ....[103]....
        /*0404*/ 	.word	0x00006a30


	//   ....[104]....
        /*0408*/ 	.word	0x00006b40


	//   ....[105]....
        /*040c*/ 	.word	0x00006b60


	//   ....[106]....
        /*0410*/ 	.word	0x00006b80


	//   ....[107]....
        /*0414*/ 	.word	0x00006ba0


	//   ....[108]....
        /*0418*/ 	.word	0x00006ce0


	//   ....[109]....
        /*041c*/ 	.word	0x00006d00


	//   ....[110]....
        /*0420*/ 	.word	0x00006d20


	//   ....[111]....
        /*0424*/ 	.word	0x00006d40


	//   ....[112]....
        /*0428*/ 	.word	0x00006e80


	//   ....[113]....
        /*042c*/ 	.word	0x00006ea0


	//   ....[114]....
        /*0430*/ 	.word	0x00006ec0


	//   ....[115]....
        /*0434*/ 	.word	0x00006ee0


	//   ....[116]....
        /*0438*/ 	.word	0x00007020


	//   ....[117]....
        /*043c*/ 	.word	0x00007040


	//   ....[118]....
        /*0440*/ 	.word	0x00007060


	//   ....[119]....
        /*0444*/ 	.word	0x00007080


	//   ....[120]....
        /*0448*/ 	.word	0x000071c0


	//   ....[121]....
        /*044c*/ 	.word	0x000071e0


	//   ....[122]....
        /*0450*/ 	.word	0x00007200


	//   ....[123]....
        /*0454*/ 	.word	0x00007220


	//   ....[124]....
        /*0458*/ 	.word	0x00007360


	//   ....[125]....
        /*045c*/ 	.word	0x00007380


	//   ....[126]....
        /*0460*/ 	.word	0x000073b0


	//   ....[127]....
        /*0464*/ 	.word	0x00007410


	//----- nvinfo : EIATTR_EXIT_INSTR_OFFSETS
	.align		4
.L_25:
        /*0468*/ 	.byte	0x04, 0x1c
        /*046a*/ 	.short	(.L_27 - .L_26)


	//   ....[0]....
.L_26:
        /*046c*/ 	.word	0x00008110


	//   ....[1]....
        /*0470*/ 	.word	0x00008160


	//----- nvinfo : EIATTR_MAX_THREADS
	.align		4
.L_27:
        /*0474*/ 	.byte	0x04, 0x05
        /*0476*/ 	.short	(.L_29 - .L_28)
.L_28:
        /*0478*/ 	.word	0x00000040
        /*047c*/ 	.word	0x00000001
        /*0480*/ 	.word	0x00000001
.L_29:


//--------------------- .nv.rel.action            --------------------------
	.section	.nv.rel.action,"",@"SHT_CUDA_RELOCINFO"
	.align	8
	.sectionentsize	8
        /*0000*/ 	.byte	0x73, 0x00, 0x00, 0x00, 0x00, 0x00, 0x00, 0x00, 0x00, 0x00, 0x00, 0x11, 0x25, 0x00, 0x05, 0x36


//--------------------- .nv.constant0.l2norm_fwd_kernel --------------------------
	.section	.nv.constant0.l2norm_fwd_kernel,"a",@progbits
	.align	4
.nv.constant0.l2norm_fwd_kernel:
	.zero		380


//--------------------- .text.l2norm_fwd_kernel   --------------------------
	.section	.text.l2norm_fwd_kernel,"ax",@progbits
	.sectionflags	@"SHF_BARRIERS=1"
	.sectioninfo	@"SHI_REGISTERS=239"
	.align	128
        .global         l2norm_fwd_kernel
        .type           l2norm_fwd_kernel,@function
        .size           l2norm_fwd_kernel,(.L_x_1 - l2norm_fwd_kernel)
        .other          l2norm_fwd_kernel,@"STO_CUDA_ENTRY STV_DEFAULT"
l2norm_fwd_kernel:
.text.l2norm_fwd_kernel:
[----:B------:R-:W-:-:S02]  /*0000*/  MOV R1, c[0x0][0x28] ;  /* 0x00000a0000017a02 */ /* 0x000fc40000000f00 */
[----:B------:R-:W0:Y:S01]  /*0010*/  S2R R7, SR_TID.X ;  /* 0x0000000000077919 */ /* 0x000e220000002100 */
[----:B------:R-:W-:Y:S01]  /*0020*/  CS2R R232, SRZ ;  /* 0x0000000000e87805 */ /* 0x000fe2000001ff00 */
[----:B------:R-:W-:Y:S01]  /*0030*/  CS2R R234, SRZ ;  /* 0x0000000000ea7805 */ /* 0x000fe2000001ff00 */
[----:B------:R-:W-:Y:S01]  /*0040*/  ULDC.64 UR4, c[0x0][0x118] ;  /* 0x0000460000047ab9 */ /* 0x000fe20000000a00 */
[----:B------:R-:W1:Y:S01]  /*0050*/  S2R R4, SR_CTAID.X ;  /* 0x0000000000047919 */ /* 0x000e620000002500 */
[----:B0-----:R-:W-:Y:S02]  /*0060*/  SHF.R.U32.HI R159, RZ, 0x4, R7 ;  /* 0x00000004ff9f7819 */ /* 0x001fe40000011607 */
[----:B------:R-:W-:Y:S02]  /*0070*/  SHF.L.U32 R0, R7, 0x3, RZ ;  /* 0x0000000307007819 */ /* 0x000fe400000006ff */
[----:B-1----:R-:W-:Y:S02]  /*0080*/  SHF.L.U32 R4, R4, 0x7, RZ ;  /* 0x0000000704047819 */ /* 0x002fe400000006ff */
[----:B------:R-:W-:-:S02]  /*0090*/  SGXT.U32 R159, R159, 0x2 ;  /* 0x000000029f9f781a */ /* 0x000fc40000000000 */
[----:B------:R-:W-:Y:S02]  /*00a0*/  LOP3.LUT R32, R0, 0x78, RZ, 0xc0, !PT ;  /* 0x0000007800207812 */ /* 0x000fe400078ec0ff */
[----:B------:R-:W-:Y:S02]  /*00b0*/  LOP3.LUT R5, R4, R159, RZ, 0xfc, !PT ;  /* 0x0000009f04057212 */ /* 0x000fe400078efcff */
[----:B------:R-:W-:Y:S01]  /*00c0*/  SHF.R.S32.HI R0, RZ, 0x1f, R4 ;  /* 0x0000001fff007819 */ /* 0x000fe20000011404 */
[----:B------:R-:W-:Y:S01]  /*00d0*/  IMAD.WIDE.U32 R32, R32, 0x2, RZ ;  /* 0x0000000220207825 */ /* 0x000fe200078e00ff */
[C---:B------:R-:W-:Y:S02]  /*00e0*/  SHF.L.U32 R3, R5.reuse, 0x8, RZ ;  /* 0x0000000805037819 */ /* 0x040fe400000006ff */
[C---:B------:R-:W-:Y:S02]  /*00f0*/  ISETP.GE.U32.AND P0, PT, R5.reuse, 0x1230, PT ;  /* 0x000012300500780c */ /* 0x040fe40003f06070 */
[----:B------:R-:W-:-:S02]  /*0100*/  SHF.L.U64.HI R5, R5, 0x8, R0 ;  /* 0x0000000805057819 */ /* 0x000fc40000010200 */
[----:B------:R-:W-:Y:S02]  /*0110*/  LOP3.LUT R192, R3, R32, RZ, 0xfc, !PT ;  /* 0x0000002003c07212 */ /* 0x000fe400078efcff */
[----:B------:R-:W-:Y:S02]  /*0120*/  ISETP.GE.U32.AND.EX P0, PT, R0, RZ, PT, P0 ;  /* 0x000000ff0000720c */ /* 0x000fe40003f06100 */
[----:B------:R-:W-:Y:S02]  /*0130*/  LOP3.LUT R34, R5, R33, RZ, 0xfc, !PT ;  /* 0x0000002105227212 */ /* 0x000fe400078efcff */
[----:B------:R-:W-:-:S04]  /*0140*/  IADD3 R2, P1, R192, c[0x0][0x160], RZ ;  /* 0x00005800c0027a10 */ /* 0x000fc80007f3e0ff */
[----:B------:R-:W-:-:S05]  /*0150*/  IADD3.X R3, R34, c[0x0][0x164], RZ, P1, !PT ;  /* 0x0000590022037a10 */ /* 0x000fca0000ffe4ff */
[----:B------:R-:W2:Y:S01]  /*0160*/  @!P0 LDG.E.128 R232, [R2.64] ;  /* 0x0000000402e88981 */ /* 0x000ea2000c1e1d00 */
[C-C-:B------:R-:W-:Y:S02]  /*0170*/  LOP3.LUT R73, R4.reuse, 0x28, R159.reuse, 0xfe, !PT ;  /* 0x0000002804497812 */ /* 0x140fe400078efe9f */
[----:B------:R-:W-:Y:S02]  /*0180*/  LOP3.LUT R225, R4, 0x8, R159, 0xfe, !PT ;  /* 0x0000000804e17812 */ /* 0x000fe400078efe9f */
[----:B------:R-:W-:Y:S02]  /*0190*/  SHF.L.U32 R35, R73, 0x8, RZ ;  /* 0x0000000849237819 */ /* 0x000fe400000006ff */
[----:B------:R-:W-:Y:S02]  /*01a0*/  MOV R13, 0x3e800000 ;  /* 0x3e800000000d7802 */ /* 0x000fe40000000f00 */
[----:B------:R-:W-:Y:S02]  /*01b0*/  LOP3.LUT R202, R35, R32, RZ, 0xfc, !PT ;  /* 0x0000002023ca7212 */ /* 0x000fe400078efcff */
[----:B------:R-:W-:-:S02]  /*01c0*/  SHF.L.U32 R129, R225, 0x8, RZ ;  /* 0x00000008e1817819 */ /* 0x000fc400000006ff */
[C-C-:B------:R-:W-:Y:S02]  /*01d0*/  LOP3.LUT R219, R4.reuse, 0x10, R159.reuse, 0xfe, !PT ;  /* 0x0000001004db7812 */ /* 0x140fe400078efe9f */
[----:B------:R-:W-:Y:S02]  /*01e0*/  LOP3.LUT R131, R4, 0x60, R159, 0xfe, !PT ;  /* 0x0000006004837812 */ /* 0x000fe400078efe9f */
[C---:B------:R-:W-:Y:S02]  /*01f0*/  ISETP.GE.U32.AND P5, PT, R225.reuse, 0x1230, PT ;  /* 0x00001230e100780c */ /* 0x040fe40003fa6070 */
[----:B------:R-:W-:Y:S02]  /*0200*/  SHF.L.U64.HI R225, R225, 0x8, R0 ;  /* 0x00000008e1e17819 */ /* 0x000fe40000010200 */
[----:B------:R-:W-:Y:S02]  /*0210*/  LOP3.LUT R228, R129, R32, RZ, 0xfc, !PT ;  /* 0x0000002081e47212 */ /* 0x000fe400078efcff */
[----:B------:R-:W-:-:S02]  /*0220*/  SHF.L.U32 R221, R219, 0x8, RZ ;  /* 0x00000008dbdd7819 */ /* 0x000fc400000006ff */
[C-C-:B------:R-:W-:Y:S02]  /*0230*/  LOP3.LUT R165, R4.reuse, 0x18, R159.reuse, 0xfe, !PT ;  /* 0x0000001804a57812 */ /* 0x140fe400078efe9f */
[----:B------:R-:W-:Y:S02]  /*0240*/  LOP3.LUT R169, R4, 0x5c, R159, 0xfe, !PT ;  /* 0x0000005c04a97812 */ /* 0x000fe400078efe9f */
[--C-:B------:R-:W-:Y:S02]  /*0250*/  SHF.L.U64.HI R53, R131, 0x8, R0.reuse ;  /* 0x0000000883357819 */ /* 0x100fe40000010200 */
[----:B------:R-:W-:Y:S02]  /*0260*/  ISETP.GE.U32.AND P4, PT, R219, 0x1230, PT ;  /* 0x00001230db00780c */ /* 0x000fe40003f86070 */
[----:B------:R-:W-:Y:S02]  /*0270*/  LOP3.LUT R225, R225, R33, RZ, 0xfc, !PT ;  /* 0x00000021e1e17212 */ /* 0x000fe400078efcff */
[----:B------:R-:W-:-:S02]  /*0280*/  SHF.L.U64.HI R219, R219, 0x8, R0 ;  /* 0x00000008dbdb7819 */ /* 0x000fc40000010200 */
[----:B------:R-:W-:Y:S02]  /*0290*/  LOP3.LUT R221, R221, R32, RZ, 0xfc, !PT ;  /* 0x00000020dddd7212 */ /* 0x000fe400078efcff */
[----:B------:R-:W-:Y:S02]  /*02a0*/  SHF.L.U32 R115, R165, 0x8, RZ ;  /* 0x00000008a5737819 */ /* 0x000fe400000006ff */
[C-C-:B------:R-:W-:Y:S02]  /*02b0*/  LOP3.LUT R71, R4.reuse, 0x20, R159.reuse, 0xfe, !PT ;  /* 0x0000002004477812 */ /* 0x140fe400078efe9f */
[----:B------:R-:W-:Y:S02]  /*02c0*/  SHF.L.U32 R21, R169, 0x8, RZ ;  /* 0x00000008a9157819 */ /* 0x000fe400000006ff */
[----:B------:R-:W-:Y:S02]  /*02d0*/  LOP3.LUT R18, R53, R33, RZ, 0xfc, !PT ;  /* 0x0000002135127212 */ /* 0x000fe400078efcff */
[----:B------:R-:W-:-:S02]  /*02e0*/  LOP3.LUT R111, R4, 0x4c, R159, 0xfe, !PT ;  /* 0x0000004c046f7812 */ /* 0x000fc400078efe9f */
[--C-:B------:R-:W-:Y:S02]  /*02f0*/  SHF.L.U64.HI R55, R169, 0x8, R0.reuse ;  /* 0x00000008a9377819 */ /* 0x100fe40000010200 */
[----:B------:R-:W-:Y:S02]  /*0300*/  LOP3.LUT R219, R219, R33, RZ, 0xfc, !PT ;  /* 0x00000021dbdb7212 */ /* 0x000fe400078efcff */
[----:B------:R-:W-:Y:S02]  /*0310*/  SHF.L.U64.HI R215, R165, 0x8, R0 ;  /* 0x00000008a5d77819 */ /* 0x000fe40000010200 */
[-C--:B------:R-:W-:Y:S02]  /*0320*/  LOP3.LUT R214, R115, R32.reuse, RZ, 0xfc, !PT ;  /* 0x0000002073d67212 */ /* 0x080fe400078efcff */
[----:B------:R-:W-:Y:S02]  /*0330*/  SHF.L.U32 R105, R71, 0x8, RZ ;  /* 0x0000000847697819 */ /* 0x000fe400000006ff */
[----:B------:R-:W-:-:S02]  /*0340*/  LOP3.LUT R22, R21, R32, RZ, 0xfc, !PT ;  /* 0x0000002015167212 */ /* 0x000fc400078efcff */
[----:B------:R-:W-:Y:S02]  /*0350*/  SHF.L.U32 R29, R111, 0x8, RZ ;  /* 0x000000086f1d7819 */ /* 0x000fe400000006ff */
[-C--:B------:R-:W-:Y:S02]  /*0360*/  LOP3.LUT R21, R55, R33.reuse, RZ, 0xfc, !PT ;  /* 0x0000002137157212 */ /* 0x080fe400078efcff */
[--C-:B------:R-:W-:Y:S02]  /*0370*/  SHF.L.U64.HI R67, R111, 0x8, R0.reuse ;  /* 0x000000086f437819 */ /* 0x100fe40000010200 */
[----:B------:R-:W-:Y:S02]  /*0380*/  LOP3.LUT R95, R4, 0x3c, R159, 0xfe, !PT ;  /* 0x0000003c045f7812 */ /* 0x000fe400078efe9f */
[----:B------:R-:W-:Y:S02]  /*0390*/  LOP3.LUT R215, R215, R33, RZ, 0xfc, !PT ;  /* 0x00000021d7d77212 */ /* 0x000fe400078efcff */
[----:B------:R-:W-:-:S02]  /*03a0*/  SHF.L.U64.HI R209, R71, 0x8, R0 ;  /* 0x0000000847d17819 */ /* 0x000fc40000010200 */
[-C--:B------:R-:W-:Y:S02]  /*03b0*/  LOP3.LUT R208, R105, R32.reuse, RZ, 0xfc, !PT ;  /* 0x0000002069d07212 */ /* 0x080fe400078efcff */
[----:B------:R-:W-:Y:S02]  /*03c0*/  LOP3.LUT R30, R29, R32, RZ, 0xfc, !PT ;  /* 0x000000201d1e7212 */ /* 0x000fe400078efcff */
[C-C-:B------:R-:W-:Y:S02]  /*03d0*/  LOP3.LUT R85, R4.reuse, 0x30, R159.reuse, 0xfe, !PT ;  /* 0x0000003004557812 */ /* 0x140fe400078efe9f */
[----:B------:R-:W-:Y:S02]  /*03e0*/  LOP3.LUT R29, R67, R33, RZ, 0xfc, !PT ;  /* 0x00000021431d7212 */ /* 0x000fe400078efcff */
[----:B------:R-:W-:Y:S02]  /*03f0*/  SHF.L.U32 R81, R95, 0x8, RZ ;  /* 0x000000085f517819 */ /* 0x000fe400000006ff */
[----:B------:R-:W-:-:S02]  /*0400*/  LOP3.LUT R107, R4, 0x44, R159, 0xfe, !PT ;  /* 0x00000044046b7812 */ /* 0x000fc400078efe9f */
[----:B------:R-:W-:Y:S02]  /*0410*/  LOP3.LUT R209, R209, R33, RZ, 0xfc, !PT ;  /* 0x00000021d1d17212 */ /* 0x000fe400078efcff */
[----:B------:R-:W-:Y:S02]  /*0420*/  SHF.L.U64.HI R203, R73, 0x8, R0 ;  /* 0x0000000849cb7819 */ /* 0x000fe40000010200 */
[----:B------:R-:W-:Y:S02]  /*0430*/  SHF.L.U32 R197, R85, 0x8, RZ ;  /* 0x0000000855c57819 */ /* 0x000fe400000006ff */
[----:B------:R-:W-:Y:S02]  /*0440*/  LOP3.LUT R99, R4, 0x38, R159, 0xfe, !PT ;  /* 0x0000003804637812 */ /* 0x000fe400078efe9f */
[----:B------:R-:W-:Y:S02]  /*0450*/  LOP3.LUT R180, R81, R32, RZ, 0xfc, !PT ;  /* 0x0000002051b47212 */ /* 0x000fe400078efcff */
[----:B------:R-:W-:-:S02]  /*0460*/  SHF.L.U32 R77, R107, 0x8, RZ ;  /* 0x000000086b4d7819 */ /* 0x000fc400000006ff */
[C-C-:B------:R-:W-:Y:S02]  /*0470*/  LOP3.LUT R87, R4.reuse, 0x34, R159.reuse, 0xfe, !PT ;  /* 0x0000003404577812 */ /* 0x140fe400078efe9f */
[----:B------:R-:W-:Y:S02]  /*0480*/  LOP3.LUT R203, R203, R33, RZ, 0xfc, !PT ;  /* 0x00000021cbcb7212 */ /* 0x000fe400078efcff */
[----:B------:R-:W-:Y:S02]  /*0490*/  SHF.L.U64.HI R93, R85, 0x8, R0 ;  /* 0x00000008555d7819 */ /* 0x000fe40000010200 */
[----:B------:R-:W-:Y:S02]  /*04a0*/  LOP3.LUT R197, R197, R32, RZ, 0xfc, !PT ;  /* 0x00000020c5c57212 */ /* 0x000fe400078efcff */
[----:B------:R-:W-:Y:S02]  /*04b0*/  SHF.L.U32 R183, R99, 0x8, RZ ;  /* 0x0000000863b77819 */ /* 0x000fe400000006ff */
[----:B------:R-:W-:-:S02]  /*04c0*/  LOP3.LUT R97, R4, 0x40, R159, 0xfe, !PT ;  /* 0x0000004004617812 */ /* 0x000fc400078efe9f */
[-C--:B------:R-:W-:Y:S02]  /*04d0*/  LOP3.LUT R162, R77, R32.reuse, RZ, 0xfc, !PT ;  /* 0x000000204da27212 */ /* 0x080fe400078efcff */
[----:B------:R-:W-:Y:S02]  /*04e0*/  SHF.L.U32 R91, R87, 0x8, RZ ;  /* 0x00000008575b7819 */ /* 0x000fe400000006ff */
[----:B------:R-:W-:Y:S02]  /*04f0*/  LOP3.LUT R196, R93, R33, RZ, 0xfc, !PT ;  /* 0x000000215dc47212 */ /* 0x000fe400078efcff */
[----:B------:R-:W-:Y:S02]  /*0500*/  SHF.L.U64.HI R89, R99, 0x8, R0 ;  /* 0x0000000863597819 */ /* 0x000fe40000010200 */
[----:B------:R-:W-:Y:S02]  /*0510*/  LOP3.LUT R183, R183, R32, RZ, 0xfc, !PT ;  /* 0x00000020b7b77212 */ /* 0x000fe400078efcff */
[----:B------:R-:W-:-:S02]  /*0520*/  SHF.L.U32 R177, R97, 0x8, RZ ;  /* 0x0000000861b17819 */ /* 0x000fc400000006ff */
[C-C-:B------:R-:W-:Y:S02]  /*0530*/  LOP3.LUT R109, R4.reuse, 0x48, R159.reuse, 0xfe, !PT ;  /* 0x00000048046d7812 */ /* 0x140fe400078efe9f */
[-C--:B------:R-:W-:Y:S02]  /*0540*/  LOP3.LUT R194, R91, R32.reuse, RZ, 0xfc, !PT ;  /* 0x000000205bc27212 */ /* 0x080fe400078efcff */
[----:B------:R-:W-:Y:S02]  /*0550*/  LOP3.LUT R83, R4, 0x2c, R159, 0xfe, !PT ;  /* 0x0000002c04537812 */ /* 0x000fe400078efe9f */
[----:B------:R-:W-:Y:S02]  /*0560*/  LOP3.LUT R182, R89, R33, RZ, 0xfc, !PT ;  /* 0x0000002159b67212 */ /* 0x000fe400078efcff */
[----:B------:R-:W-:Y:S02]  /*0570*/  SHF.L.U64.HI R79, R97, 0x8, R0 ;  /* 0x00000008614f7819 */ /* 0x000fe40000010200 */
[----:B------:R-:W-:-:S02]  /*0580*/  LOP3.LUT R177, R177, R32, RZ, 0xfc, !PT ;  /* 0x00000020b1b17212 */ /* 0x000fc400078efcff */
[----:B------:R-:W-:Y:S02]  /*0590*/  SHF.L.U32 R31, R109, 0x8, RZ ;  /* 0x000000086d1f7819 */ /* 0x000fe400000006ff */
[----:B------:R-:W-:Y:S02]  /*05a0*/  LOP3.LUT R119, R4, 0x50, R159, 0xfe, !PT ;  /* 0x0000005004777812 */ /* 0x000fe400078efe9f */
[--C-:B------:R-:W-:Y:S02]  /*05b0*/  SHF.L.U64.HI R101, R83, 0x8, R0.reuse ;  /* 0x0000000853657819 */ /* 0x100fe40000010200 */
[----:B------:R-:W-:Y:S02]  /*05c0*/  LOP3.LUT R176, R79, R33, RZ, 0xfc, !PT ;  /* 0x000000214fb07212 */ /* 0x000fe400078efcff */
[----:B------:R-:W-:Y:S02]  /*05d0*/  SHF.L.U64.HI R69, R109, 0x8, R0 ;  /* 0x000000086d457819 */ /* 0x000fe40000010200 */
[----:B------:R-:W-:-:S02]  /*05e0*/  LOP3.LUT R160, R31, R32, RZ, 0xfc, !PT ;  /* 0x000000201fa07212 */ /* 0x000fc400078efcff */
[----:B------:R-:W-:Y:S02]  /*05f0*/  SHF.L.U32 R27, R119, 0x8, RZ ;  /* 0x00000008771b7819 */ /* 0x000fe400000006ff */
[----:B------:R-:W-:Y:S02]  /*0600*/  LOP3.LUT R123, R4, 0x58, R159, 0xfe, !PT ;  /* 0x00000058047b7812 */ /* 0x000fe400078efe9f */
[-C--:B------:R-:W-:Y:S02]  /*0610*/  LOP3.LUT R200, R101, R33.reuse, RZ, 0xfc, !PT ;  /* 0x0000002165c87212 */ /* 0x080fe400078efcff */
[----:B------:R-:W-:Y:S02]  /*0620*/  LOP3.LUT R31, R69, R33, RZ, 0xfc, !PT ;  /* 0x00000021451f7212 */ /* 0x000fe400078efcff */
[----:B------:R-:W-:Y:S02]  /*0630*/  SHF.L.U64.HI R65, R119, 0x8, R0 ;  /* 0x0000000877417819 */ /* 0x000fe40000010200 */
[----:B------:R-:W-:-:S02]  /*0640*/  LOP3.LUT R28, R27, R32, RZ, 0xfc, !PT ;  /* 0x000000201b1c7212 */ /* 0x000fc400078efcff */
[----:B------:R-:W-:Y:S02]  /*0650*/  SHF.L.U32 R23, R123, 0x8, RZ ;  /* 0x000000087b177819 */ /* 0x000fe400000006ff */
[----:B------:R-:W-:Y:S02]  /*0660*/  LOP3.LUT R127, R4, 0xc, R159, 0xfe, !PT ;  /* 0x0000000c047f7812 */ /* 0x000fe400078efe9f */
[----:B------:R-:W-:Y:S02]  /*0670*/  LOP3.LUT R27, R65, R33, RZ, 0xfc, !PT ;  /* 0x00000021411b7212 */ /* 0x000fe400078efcff */
[----:B------:R-:W-:Y:S02]  /*0680*/  SHF.L.U64.HI R57, R123, 0x8, R0 ;  /* 0x000000087b397819 */ /* 0x000fe40000010200 */
[----:B------:R-:W-:Y:S02]  /*0690*/  LOP3.LUT R24, R23, R32, RZ, 0xfc, !PT ;  /* 0x0000002017187212 */ /* 0x000fe400078efcff */
[----:B------:R-:W-:-:S02]  /*06a0*/  SHF.L.U32 R45, R131, 0x8, RZ ;  /* 0x00000008832d7819 */ /* 0x000fc400000006ff */
[C-C-:B------:R-:W-:Y:S02]  /*06b0*/  LOP3.LUT R135, R4.reuse, 0x68, R159.reuse, 0xfe, !PT ;  /* 0x0000006804877812 */ /* 0x140fe400078efe9f */
[----:B------:R-:W-:Y:S02]  /*06c0*/  SHF.L.U32 R125, R127, 0x8, RZ ;  /* 0x000000087f7d7819 */ /* 0x000fe400000006ff */
[----:B------:R-:W-:Y:S02]  /*06d0*/  LOP3.LUT R23, R57, R33, RZ, 0xfc, !PT ;  /* 0x0000002139177212 */ /* 0x000fe400078efcff */
[----:B------:R-:W-:Y:S02]  /*06e0*/  LOP3.LUT R20, R45, R32, RZ, 0xfc, !PT ;  /* 0x000000202d147212 */ /* 0x000fe400078efcff */
[----:B------:R-:W-:Y:S02]  /*06f0*/  SHF.L.U32 R15, R135, 0x8, RZ ;  /* 0x00000008870f7819 */ /* 0x000fe400000006ff */
[----:B------:R-:W-:-:S02]  /*0700*/  LOP3.LUT R143, R4, 0x70, R159, 0xfe, !PT ;  /* 0x00000070048f7812 */ /* 0x000fc400078efe9f */
[-C--:B------:R-:W-:Y:S02]  /*0710*/  LOP3.LUT R224, R125, R32.reuse, RZ, 0xfc, !PT ;  /* 0x000000207de07212 */ /* 0x080fe400078efcff */
[----:B------:R-:W-:Y:S02]  /*0720*/  SHF.L.U64.HI R61, R135, 0x8, R0 ;  /* 0x00000008873d7819 */ /* 0x000fe40000010200 */
[----:B------:R-:W-:Y:S02]  /*0730*/  LOP3.LUT R15, R15, R32, RZ, 0xfc, !PT ;  /* 0x000000200f0f7212 */ /* 0x000fe400078efcff */
[----:B------:R-:W-:Y:S02]  /*0740*/  SHF.L.U32 R47, R143, 0x8, RZ ;  /* 0x000000088f2f7819 */ /* 0x000fe400000006ff */
[----:B------:R-:W-:Y:S02]  /*0750*/  LOP3.LUT R155, R4, 0x78, R159, 0xfe, !PT ;  /* 0x00000078049b7812 */ /* 0x000fe400078efe9f */
[----:B------:R-:W-:-:S02]  /*0760*/  LOP3.LUT R16, R61, R33, RZ, 0xfc, !PT ;  /* 0x000000213d107212 */ /* 0x000fc400078efcff */
[--C-:B------:R-:W-:Y:S02]  /*0770*/  SHF.L.U64.HI R49, R143, 0x8, R0.reuse ;  /* 0x000000088f317819 */ /* 0x100fe40000010200 */
[----:B------:R-:W-:Y:S02]  /*0780*/  LOP3.LUT R8, R47, R32, RZ, 0xfc, !PT ;  /* 0x000000202f087212 */ /* 0x000fe400078efcff */
[C-C-:B------:R-:W-:Y:S02]  /*0790*/  LOP3.LUT R139, R4.reuse, 0x4, R159.reuse, 0xfe, !PT ;  /* 0x00000004048b7812 */ /* 0x140fe400078efe9f */
[----:B------:R-:W-:Y:S02]  /*07a0*/  SHF.L.U64.HI R39, R155, 0x8, R0 ;  /* 0x000000089b277819 */ /* 0x000fe40000010200 */
[C-C-:B------:R-:W-:Y:S02]  /*07b0*/  LOP3.LUT R167, R4.reuse, 0x14, R159.reuse, 0xfe, !PT ;  /* 0x0000001404a77812 */ /* 0x140fe400078efe9f */
[----:B------:R-:W-:-:S02]  /*07c0*/  LOP3.LUT R59, R4, 0x1c, R159, 0xfe, !PT ;  /* 0x0000001c043b7812 */ /* 0x000fc400078efe9f */
[C-C-:B------:R-:W-:Y:S02]  /*07d0*/  LOP3.LUT R75, R4.reuse, 0x24, R159.reuse, 0xfe, !PT ;  /* 0x00000024044b7812 */ /* 0x140fe400078efe9f */
[C-C-:B------:R-:W-:Y:S02]  /*07e0*/  LOP3.LUT R121, R4.reuse, 0x54, R159.reuse, 0xfe, !PT ;  /* 0x0000005404797812 */ /* 0x140fe400078efe9f */
[C-C-:B------:R-:W-:Y:S02]  /*07f0*/  LOP3.LUT R133, R4.reuse, 0x64, R159.reuse, 0xfe, !PT ;  /* 0x0000006404857812 */ /* 0x140fe400078efe9f */
[C-C-:B------:R-:W-:Y:S02]  /*0800*/  LOP3.LUT R157, R4.reuse, 0x6c, R159.reuse, 0xfe, !PT ;  /* 0x0000006c049d7812 */ /* 0x140fe400078efe9f */
[----:B------:R-:W-:Y:S02]  /*0810*/  LOP3.LUT R145, R4, 0x74, R159, 0xfe, !PT ;  /* 0x0000007404917812 */ /* 0x000fe400078efe9f */
[----:B------:R-:W-:-:S02]  /*0820*/  ISETP.GE.U32.AND P6, PT, R139, 0x1230, PT ;  /* 0x000012308b00780c */ /* 0x000fc40003fc6070 */
[C---:B------:R-:W-:Y:S02]  /*0830*/  SHF.L.U32 R137, R139.reuse, 0x8, RZ ;  /* 0x000000088b897819 */ /* 0x040fe400000006ff */
[----:B------:R-:W-:Y:S02]  /*0840*/  LOP3.LUT R159, R4, 0x7c, R159, 0xfe, !PT ;  /* 0x0000007c049f7812 */ /* 0x000fe400078efe9f */
[----:B------:R-:W-:Y:S02]  /*0850*/  P2R R227, PR, RZ, 0x1 ;  /* 0x00000001ffe37803 */ /* 0x000fe40000000000 */
[----:B------:R-:W-:Y:S02]  /*0860*/  SHF.L.U64.HI R139, R139, 0x8, R0 ;  /* 0x000000088b8b7819 */ /* 0x000fe40000010200 */
[----:B------:R-:W-:Y:S02]  /*0870*/  LOP3.LUT R186, R137, R32, RZ, 0xfc, !PT ;  /* 0x0000002089ba7212 */ /* 0x000fe400078efcff */
[----:B------:R-:W-:-:S02]  /*0880*/  ISETP.GE.U32.AND.EX P0, PT, R0, RZ, PT, P6 ;  /* 0x000000ff0000720c */ /* 0x000fc40003f06160 */
[----:B------:R-:W-:Y:S02]  /*0890*/  ISETP.GE.U32.AND P1, PT, R127, 0x1230, PT ;  /* 0x000012307f00780c */ /* 0x000fe40003f26070 */
[----:B------:R-:W-:Y:S02]  /*08a0*/  SHF.L.U32 R25, R121, 0x8, RZ ;  /* 0x0000000879197819 */ /* 0x000fe400000006ff */
[--C-:B------:R-:W-:Y:S02]  /*08b0*/  SHF.L.U64.HI R127, R127, 0x8, R0.reuse ;  /* 0x000000087f7f7819 */ /* 0x100fe40000010200 */
[C---:B------:R-:W-:Y:S02]  /*08c0*/  SHF.L.U32 R217, R167.reuse, 0x8, RZ ;  /* 0x00000008a7d97819 */ /* 0x040fe400000006ff */
[----:B------:R-:W-:Y:S02]  /*08d0*/  SHF.L.U64.HI R117, R167, 0x8, R0 ;  /* 0x00000008a7757819 */ /* 0x000fe40000010200 */
[----:B------:R-:W-:-:S02]  /*08e0*/  SHF.L.U32 R211, R59, 0x8, RZ ;  /* 0x000000083bd37819 */ /* 0x000fc400000006ff */
[--C-:B------:R-:W-:Y:S02]  /*08f0*/  SHF.L.U64.HI R113, R59, 0x8, R0.reuse ;  /* 0x000000083b717819 */ /* 0x100fe40000010200 */
[C---:B------:R-:W-:Y:S02]  /*0900*/  SHF.L.U32 R205, R75.reuse, 0x8, RZ ;  /* 0x000000084bcd7819 */ /* 0x040fe400000006ff */
[--C-:B------:R-:W-:Y:S02]  /*0910*/  SHF.L.U64.HI R103, R75, 0x8, R0.reuse ;  /* 0x000000084b677819 */ /* 0x100fe40000010200 */
[----:B------:R-:W-:Y:S02]  /*0920*/  SHF.L.U32 R199, R83, 0x8, RZ ;  /* 0x0000000853c77819 */ /* 0x000fe400000006ff */
[--C-:B------:R-:W-:Y:S02]  /*0930*/  SHF.L.U64.HI R185, R87, 0x8, R0.reuse ;  /* 0x0000000857b97819 */ /* 0x100fe40000010200 */
[----:B------:R-:W-:-:S02]  /*0940*/  SHF.L.U64.HI R179, R95, 0x8, R0 ;  /* 0x000000085fb37819 */ /* 0x000fc40000010200 */
[--C-:B------:R-:W-:Y:S02]  /*0950*/  SHF.L.U64.HI R161, R107, 0x8, R0.reuse ;  /* 0x000000086ba17819 */ /* 0x100fe40000010200 */
[--C-:B------:R-:W-:Y:S02]  /*0960*/  SHF.L.U64.HI R63, R121, 0x8, R0.reuse ;  /* 0x00000008793f7819 */ /* 0x100fe40000010200 */
[C---:B------:R-:W-:Y:S02]  /*0970*/  SHF.L.U32 R19, R133.reuse, 0x8, RZ ;  /* 0x0000000885137819 */ /* 0x040fe400000006ff */
[--C-:B------:R-:W-:Y:S02]  /*0980*/  SHF.L.U64.HI R17, R133, 0x8, R0.reuse ;  /* 0x0000000885117819 */ /* 0x100fe40000010200 */
[C---:B------:R-:W-:Y:S02]  /*0990*/  SHF.L.U32 R11, R157.reuse, 0x8, RZ ;  /* 0x000000089d0b7819 */ /* 0x040fe400000006ff */
[----:B------:R-:W-:-:S02]  /*09a0*/  SHF.L.U64.HI R51, R157, 0x8, R0 ;  /* 0x000000089d337819 */ /* 0x000fc40000010200 */
[C---:B------:R-:W-:Y:S02]  /*09b0*/  SHF.L.U32 R41, R145.reuse, 0x8, RZ ;  /* 0x0000000891297819 */ /* 0x040fe400000006ff */
[--C-:B------:R-:W-:Y:S02]  /*09c0*/  SHF.L.U64.HI R43, R145, 0x8, R0.reuse ;  /* 0x00000008912b7819 */ /* 0x100fe40000010200 */
[----:B------:R-:W-:Y:S02]  /*09d0*/  SHF.L.U64.HI R37, R159, 0x8, R0 ;  /* 0x000000089f257819 */ /* 0x000fe40000010200 */
[-C--:B------:R-:W-:Y:S02]  /*09e0*/  LOP3.LUT R38, R139, R33.reuse, RZ, 0xfc, !PT ;  /* 0x000000218b267212 */ /* 0x080fe400078efcff */
[----:B------:R-:W-:Y:S02]  /*09f0*/  LOP3.LUT R26, R25, R32, RZ, 0xfc, !PT ;  /* 0x00000020191a7212 */ /* 0x000fe400078efcff */
[----:B------:R-:W-:-:S02]  /*0a00*/  LOP3.LUT R222, R127, R33, RZ, 0xfc, !PT ;  /* 0x000000217fde7212 */ /* 0x000fc400078efcff */
[-C--:B------:R-:W-:Y:S02]  /*0a10*/  LOP3.LUT R217, R217, R32.reuse, RZ, 0xfc, !PT ;  /* 0x00000020d9d97212 */ /* 0x080fe400078efcff */
[-C--:B------:R-:W-:Y:S02]  /*0a20*/  LOP3.LUT R218, R117, R33.reuse, RZ, 0xfc, !PT ;  /* 0x0000002175da7212 */ /* 0x080fe400078efcff */
[-C--:B------:R-:W-:Y:S02]  /*0a30*/  LOP3.LUT R211, R211, R32.reuse, RZ, 0xfc, !PT ;  /* 0x00000020d3d37212 */ /* 0x080fe400078efcff */
[-C--:B------:R-:W-:Y:S02]  /*0a40*/  LOP3.LUT R212, R113, R33.reuse, RZ, 0xfc, !PT ;  /* 0x0000002171d47212 */ /* 0x080fe400078efcff */
[----:B------:R-:W-:Y:S02]  /*0a50*/  LOP3.LUT R205, R205, R32, RZ, 0xfc, !PT ;  /* 0x00000020cdcd7212 */ /* 0x000fe400078efcff */
[----:B------:R-:W-:-:S02]  /*0a60*/  LOP3.LUT R206, R103, R33, RZ, 0xfc, !PT ;  /* 0x0000002167ce7212 */ /* 0x000fc400078efcff */
[-C--:B------:R-:W-:Y:S02]  /*0a70*/  LOP3.LUT R199, R199, R32.reuse, RZ, 0xfc, !PT ;  /* 0x00000020c7c77212 */ /* 0x080fe400078efcff */
[-C--:B------:R-:W-:Y:S02]  /*0a80*/  LOP3.LUT R185, R185, R33.reuse, RZ, 0xfc, !PT ;  /* 0x00000021b9b97212 */ /* 0x080fe400078efcff */
[-C--:B------:R-:W-:Y:S02]  /*0a90*/  LOP3.LUT R179, R179, R33.reuse, RZ, 0xfc, !PT ;  /* 0x00000021b3b37212 */ /* 0x080fe400078efcff */
[-C--:B------:R-:W-:Y:S02]  /*0aa0*/  LOP3.LUT R161, R161, R33.reuse, RZ, 0xfc, !PT ;  /* 0x00000021a1a17212 */ /* 0x080fe400078efcff */
[-C--:B------:R-:W-:Y:S02]  /*0ab0*/  LOP3.LUT R25, R63, R33.reuse, RZ, 0xfc, !PT ;  /* 0x000000213f197212 */ /* 0x080fe400078efcff */
[-C--:B------:R-:W-:Y:S01]  /*0ac0*/  LOP3.LUT R19, R19, R32.reuse, RZ, 0xfc, !PT ;  /* 0x0000002013137212 */ /* 0x080fe200078efcff */
[--C-:B--2---:R-:W-:Y:S01]  /*0ad0*/  HADD2.F32 R236, -RZ, R232.reuse.H1_H1 ;  /* 0x300000e8ffec7230 */ /* 0x104fe20000004100 */
[-C--:B------:R-:W-:Y:S01]  /*0ae0*/  LOP3.LUT R17, R17, R33.reuse, RZ, 0xfc, !PT ;  /* 0x0000002111117212 */ /* 0x080fe200078efcff */
[----:B------:R-:W-:Y:S01]  /*0af0*/  HADD2.F32 R158, -RZ, R232.H0_H0 ;  /* 0x200000e8ff9e7230 */ /* 0x000fe20000004100 */
[----:B------:R-:W-:Y:S01]  /*0b00*/  LOP3.LUT R11, R11, R32, RZ, 0xfc, !PT ;  /* 0x000000200b0b7212 */ /* 0x000fe200078efcff */
[--C-:B------:R-:W-:Y:S01]  /*0b10*/  HADD2.F32 R174, -RZ, R233.reuse.H0_H0 ;  /* 0x200000e9ffae7230 */ /* 0x100fe20000004100 */
[----:B------:R-:W-:Y:S01]  /*0b20*/  FMUL R5, R236, R236 ;  /* 0x000000ecec057220 */ /* 0x000fe20000400000 */
[----:B------:R-:W-:Y:S01]  /*0b30*/  HADD2.F32 R232, -RZ, R233.H1_H1 ;  /* 0x300000e9ffe87230 */ /* 0x000fe20000004100 */
[-C--:B------:R-:W-:Y:S01]  /*0b40*/  LOP3.LUT R12, R51, R33.reuse, RZ, 0xfc, !PT ;  /* 0x00000021330c7212 */ /* 0x080fe200078efcff */
[--C-:B------:R-:W-:Y:S01]  /*0b50*/  HADD2.F32 R156, -RZ, R234.reuse.H0_H0 ;  /* 0x200000eaff9c7230 */ /* 0x100fe20000004100 */
[----:B------:R-:W-:Y:S01]  /*0b60*/  FFMA R5, R158, R158, R5 ;  /* 0x0000009e9e057223 */ /* 0x000fe20000000005 */
[----:B------:R-:W-:Y:S01]  /*0b70*/  HADD2.F32 R234, -RZ, R234.H1_H1 ;  /* 0x300000eaffea7230 */ /* 0x000fe20000004100 */
[----:B------:R-:W-:Y:S01]  /*0b80*/  LOP3.LUT R14, R41, R32, RZ, 0xfc, !PT ;  /* 0x00000020290e7212 */ /* 0x000fe200078efcff */
[--C-:B------:R-:W-:Y:S01]  /*0b90*/  HADD2.F32 R230, -RZ, R235.reuse.H0_H0 ;  /* 0x200000ebffe67230 */ /* 0x100fe20000004100 */
[----:B------:R-:W-:Y:S01]  /*0ba0*/  FFMA R5, R174, R174, R5 ;  /* 0x000000aeae057223 */ /* 0x000fe20000000005 */
[----:B------:R-:W-:Y:S01]  /*0bb0*/  HADD2.F32 R154, -RZ, R235.H1_H1 ;  /* 0x300000ebff9a7230 */ /* 0x000fe20000004100 */
[----:B------:R-:W-:-:S02]  /*0bc0*/  LOP3.LUT R10, R43, R33, RZ, 0xfc, !PT ;  /* 0x000000212b0a7212 */ /* 0x000fc400078efcff */
[----:B------:R-:W-:Y:S01]  /*0bd0*/  FFMA R5, R232, R232, R5 ;  /* 0x000000e8e8057223 */ /* 0x000fe20000000005 */
[----:B------:R-:W-:-:S03]  /*0be0*/  P2R R226, PR, RZ, 0x1 ;  /* 0x00000001ffe27803 */ /* 0x000fc60000000000 */
[----:B------:R-:W-:-:S04]  /*0bf0*/  FFMA R5, R156, R156, R5 ;  /* 0x0000009c9c057223 */ /* 0x000fc80000000005 */
[----:B------:R-:W-:-:S04]  /*0c00*/  FFMA R5, R234, R234, R5 ;  /* 0x000000eaea057223 */ /* 0x000fc80000000005 */
[----:B------:R-:W-:-:S04]  /*0c10*/  FFMA R5, R230, R230, R5 ;  /* 0x000000e6e6057223 */ /* 0x000fc80000000005 */
[----:B------:R-:W-:-:S05]  /*0c20*/  FFMA R5, R154, R154, R5 ;  /* 0x0000009a9a057223 */ /* 0x000fca0000000005 */
[----:B------:R-:W0:Y:S02]  /*0c30*/  SHFL.BFLY PT, R2, R5, 0x8, 0x1f ;  /* 0x0d001f0005027f89 */ /* 0x000e2400000e0000 */
[----:B0-----:R-:W-:Y:S01]  /*0c40*/  FADD R2, R5, R2 ;  /* 0x0000000205027221 */ /* 0x001fe20000000000 */
[----:B------:R-:W-:-:S04]  /*0c50*/  SHF.L.U32 R5, R159, 0x8, RZ ;  /* 0x000000089f057819 */ /* 0x000fc800000006ff */
[----:B------:R-:W0:Y:S02]  /*0c60*/  SHFL.BFLY PT, R3, R2, 0x4, 0x1f ;  /* 0x0c801f0002037f89 */ /* 0x000e2400000e0000 */
[----:B0-----:R-:W-:Y:S01]  /*0c70*/  FADD R3, R2, R3 ;  /* 0x0000000302037221 */ /* 0x001fe20000000000 */
[----:B------:R-:W-:Y:S02]  /*0c80*/  LOP3.LUT R2, R5, R32, RZ, 0xfc, !PT ;  /* 0x0000002005027212 */ /* 0x000fe400078efcff */
[----:B------:R-:W-:Y:S02]  /*0c90*/  LOP3.LUT R5, R37, R33, RZ, 0xfc, !PT ;  /* 0x0000002125057212 */ /* 0x000fe400078efcff */
[----:B------:R-:W0:Y:S02]  /*0ca0*/  SHFL.BFLY PT, R6, R3, 0x2, 0x1f ;  /* 0x0c401f0003067f89 */ /* 0x000e2400000e0000 */
[----:B0-----:R-:W-:Y:S01]  /*0cb0*/  FADD R6, R3, R6 ;  /* 0x0000000603067221 */ /* 0x001fe20000000000 */
[----:B------:R-:W-:-:S04]  /*0cc0*/  SHF.L.U32 R3, R155, 0x8, RZ ;  /* 0x000000089b037819 */ /* 0x000fc800000006ff */
[----:B------:R-:W0:Y:S01]  /*0cd0*/  SHFL.BFLY PT, R9, R6, 0x1, 0x1f ;  /* 0x0c201f0006097f89 */ /* 0x000e2200000e0000 */
[----:B------:R-:W-:Y:S01]  /*0ce0*/  LOP3.LUT R3, R3, R32, RZ, 0xfc, !PT ;  /* 0x0000002003037212 */ /* 0x000fe200078efcff */
[----:B0-----:R-:W-:Y:S01]  /*0cf0*/  FADD R9, R6, R9 ;  /* 0x0000000906097221 */ /* 0x001fe20000000000 */
[----:B------:R-:W-:-:S03]  /*0d00*/  LOP3.LUT R6, R39, R33, RZ, 0xfc, !PT ;  /* 0x0000002127067212 */ /* 0x000fc600078efcff */
[----:B------:R-:W-:-:S04]  /*0d10*/  FADD R9, R9, c[0x0][0x178] ;  /* 0x00005e0009097621 */ /* 0x000fc80000000000 */
[----:B------:R0:W1:Y:S02]  /*0d20*/  MUFU.SQRT R35, R9 ;  /* 0x0000000900237308 */ /* 0x0000640000002000 */
[----:B0-----:R-:W-:Y:S02]  /*0d30*/  LOP3.LUT R9, R49, R33, RZ, 0xfc, !PT ;  /* 0x0000002131097212 */ /* 0x001fe400078efcff */
[----:B------:R-:W-:Y:S01]  /*0d40*/  CS2R R32, SRZ ;  /* 0x0000000000207805 */ /* 0x000fe2000001ff00 */
[C---:B-1----:R-:W-:Y:S02]  /*0d50*/  FSETP.GT.AND P3, PT, R35.reuse, 8.50705917302346158658e+37, PT ;  /* 0x7e8000002300780b */ /* 0x042fe40003f64000 */
[----:B------:R-:W-:Y:S02]  /*0d60*/  FSETP.GEU.AND P2, PT, R35, 1.175494350822287508e-38, PT ;  /* 0x008000002300780b */ /* 0x000fe40003f4e000 */
[----:B------:R-:W-:-:S09]  /*0d70*/  FSEL R36, R13, 1, P3 ;  /* 0x3f8000000d247808 */ /* 0x000fd20001800000 */
[----:B------:R-:W-:Y:S01]  /*0d80*/  @P3 FMUL R35, R35, 0.25 ;  /* 0x3e80000023233820 */ /* 0x000fe20000400000 */
[----:B------:R-:W-:Y:S01]  /*0d90*/  IADD3 R44, P3, R186, c[0x0][0x160], RZ ;  /* 0x00005800ba2c7a10 */ /* 0x000fe20007f7e0ff */
[----:B------:R-:W-:Y:S02]  /*0da0*/  @!P2 FMUL R36, R36, 16777216 ;  /* 0x4b8000002424a820 */ /* 0x000fe40000400000 */
[----:B------:R-:W-:Y:S01]  /*0db0*/  @!P2 FMUL R35, R35, 16777216 ;  /* 0x4b8000002323a820 */ /* 0x000fe20000400000 */
[----:B------:R-:W-:Y:S02]  /*0dc0*/  IADD3 R52, P2, R228, c[0x0][0x160], RZ ;  /* 0x00005800e4347a10 */ /* 0x000fe40007f5e0ff */
[----:B------:R-:W-:Y:S01]  /*0dd0*/  IADD3.X R45, R38, c[0x0][0x164], RZ, P3, !PT ;  /* 0x00005900262d7a10 */ /* 0x000fe20001ffe4ff */
[----:B------:R-:W0:Y:S01]  /*0de0*/  MUFU.RCP R163, R35 ;  /* 0x0000002300a37308 */ /* 0x000e220000001000 */
[----:B------:R-:W-:Y:S02]  /*0df0*/  IADD3.X R53, R225, c[0x0][0x164], RZ, P2, !PT ;  /* 0x00005900e1357a10 */ /* 0x000fe400017fe4ff */
[----:B------:R-:W-:-:S02]  /*0e00*/  IADD3 R54, P2, R221, c[0x0][0x160], RZ ;  /* 0x00005800dd367a10 */ /* 0x000fc40007f5e0ff */
[----:B------:R-:W-:Y:S02]  /*0e10*/  IADD3 R56, P3, R224, c[0x0][0x160], RZ ;  /* 0x00005800e0387a10 */ /* 0x000fe40007f7e0ff */
[----:B------:R-:W-:Y:S02]  /*0e20*/  IADD3.X R55, R219, c[0x0][0x164], RZ, P2, !PT ;  /* 0x00005900db377a10 */ /* 0x000fe400017fe4ff */
[----:B------:R-:W-:Y:S02]  /*0e30*/  IADD3 R66, P2, R214, c[0x0][0x160], RZ ;  /* 0x00005800d6427a10 */ /* 0x000fe40007f5e0ff */
[----:B------:R-:W-:Y:S02]  /*0e40*/  IADD3.X R57, R222, c[0x0][0x164], RZ, P3, !PT ;  /* 0x00005900de397a10 */ /* 0x000fe40001ffe4ff */
[----:B------:R-:W-:Y:S02]  /*0e50*/  IADD3.X R67, R215, c[0x0][0x164], RZ, P2, !PT ;  /* 0x00005900d7437a10 */ /* 0x000fe400017fe4ff */
[----:B------:R-:W-:-:S02]  /*0e60*/  IADD3 R80, P2, R208, c[0x0][0x160], RZ ;  /* 0x00005800d0507a10 */ /* 0x000fc40007f5e0ff */
[----:B------:R-:W-:Y:S01]  /*0e70*/  ISETP.GE.U32.AND.EX P1, PT, R0, RZ, PT, P1 ;  /* 0x000000ff0000720c */ /* 0x000fe20003f26110 */
[----:B------:R-:W-:Y:S01]  /*0e80*/  CS2R R40, SRZ ;  /* 0x0000000000287805 */ /* 0x000fe2000001ff00 */
[----:B------:R-:W-:Y:S01]  /*0e90*/  IADD3.X R81, R209, c[0x0][0x164], RZ, P2, !PT ;  /* 0x00005900d1517a10 */ /* 0x000fe200017fe4ff */
[----:B------:R-:W-:Y:S01]  /*0ea0*/  CS2R R42, SRZ ;  /* 0x00000000002a7805 */ /* 0x000fe2000001ff00 */
[----:B------:R-:W-:Y:S02]  /*0eb0*/  IADD3 R76, P2, R202, c[0x0][0x160], RZ ;  /* 0x00005800ca4c7a10 */ /* 0x000fe40007f5e0ff */
[----:B------:R-:W-:Y:S01]  /*0ec0*/  ISETP.GE.U32.AND.EX P5, PT, R0, RZ, PT, P5 ;  /* 0x000000ff0000720c */ /* 0x000fe20003fa6150 */
[----:B------:R-:W-:Y:S01]  /*0ed0*/  CS2R R46, SRZ ;  /* 0x00000000002e7805 */ /* 0x000fe2000001ff00 */
[----:B------:R-:W-:Y:S01]  /*0ee0*/  IADD3.X R77, R203, c[0x0][0x164], RZ, P2, !PT ;  /* 0x00005900cb4d7a10 */ /* 0x000fe200017fe4ff */
[----:B0-----:R-:W-:Y:S01]  /*0ef0*/  FMUL R163, R163, R36 ;  /* 0x00000024a3a37220 */ /* 0x001fe20000400000 */
[----:B------:R-:W-:-:S02]  /*0f00*/  IADD3 R90, P2, R197, c[0x0][0x160], RZ ;  /* 0x00005800c55a7a10 */ /* 0x000fc40007f5e0ff */
[----:B------:R-:W-:Y:S01]  /*0f10*/  IADD3 R68, P3, R217, c[0x0][0x160], RZ ;  /* 0x00005800d9447a10 */ /* 0x000fe20007f7e0ff */
[----:B------:R0:W2:Y:S01]  /*0f20*/  @!P1 LDG.E.128 R40, [R56.64] ;  /* 0x0000000438289981 */ /* 0x0000a2000c1e1d00 */
[----:B------:R-:W-:Y:S02]  /*0f30*/  IADD3.X R91, R196, c[0x0][0x164], RZ, P2, !PT ;  /* 0x00005900c45b7a10 */ /* 0x000fe400017fe4ff */
[----:B------:R-:W-:Y:S02]  /*0f40*/  IADD3 R104, P2, R183, c[0x0][0x160], RZ ;  /* 0x00005800b7687a10 */ /* 0x000fe40007f5e0ff */
[----:B------:R-:W-:Y:S02]  /*0f50*/  IADD3.X R69, R218, c[0x0][0x164], RZ, P3, !PT ;  /* 0x00005900da457a10 */ /* 0x000fe40001ffe4ff */
        /* <DEDUP_REMOVED lines=28> */
[----:B------:R-:W-:Y:S01]  /*1120*/  CS2R R34, SRZ ;  /* 0x0000000000227805 */ /* 0x000fe2000001ff00 */
[----:B------:R-:W-:Y:S02]  /*1130*/  IADD3.X R103, R179, c[0x0][0x164], RZ, P3, !PT ;  /* 0x00005900b3677a10 */ /* 0x000fe40001ffe4ff */
[----:B------:R-:W-:Y:S02]  /*1140*/  IADD3 R116, P3, R162, c[0x0][0x160], RZ ;  /* 0x00005800a2747a10 */ /* 0x000fe40007f7e0ff */
[----:B------:R-:W-:Y:S01]  /*1150*/  IADD3 R186, P2, R186, c[0x0][0x168], RZ ;  /* 0x00005a00baba7a10 */ /* 0x000fe20007f5e0ff */
[----:B------:R1:W3:Y:S01]  /*1160*/  @!P0 LDG.E.128 R32, [R44.64] ;  /* 0x000000042c208981 */ /* 0x0002e2000c1e1d00 */
[----:B------:R-:W-:-:S02]  /*1170*/  IADD3.X R117, R161, c[0x0][0x164], RZ, P3, !PT ;  /* 0x00005900a1757a10 */ /* 0x000fc40001ffe4ff */
[----:B------:R-:W-:Y:S02]  /*1180*/  IADD3 R112, P3, R30, c[0x0][0x160], RZ ;  /* 0x000058001e707a10 */ /* 0x000fe40007f7e0ff */
[----:B------:R-:W-:Y:S02]  /*1190*/  IADD3.X R187, R38, c[0x0][0x16c], RZ, P2, !PT ;  /* 0x00005b0026bb7a10 */ /* 0x000fe400017fe4ff */
[----:B------:R-:W-:Y:S02]  /*11a0*/  IADD3.X R113, R29, c[0x0][0x164], RZ, P3, !PT ;  /* 0x000059001d717a10 */ /* 0x000fe40001ffe4ff */
[----:B------:R-:W-:Y:S02]  /*11b0*/  IADD3 R126, P3, R26, c[0x0][0x160], RZ ;  /* 0x000058001a7e7a10 */ /* 0x000fe40007f7e0ff */
[----:B------:R-:W-:Y:S02]  /*11c0*/  ISETP.GE.U32.AND.EX P0, PT, R0, RZ, PT, P4 ;  /* 0x000000ff0000720c */ /* 0x000fe40003f06140 */
[----:B------:R-:W-:-:S02]  /*11d0*/  IADD3.X R127, R25, c[0x0][0x164], RZ, P3, !PT ;  /* 0x00005900197f7a10 */ /* 0x000fc40001ffe4ff */
[----:B------:R-:W-:Y:S02]  /*11e0*/  IADD3 R136, P3, R22, c[0x0][0x160], RZ ;  /* 0x0000580016887a10 */ /* 0x000fe40007f7e0ff */
[----:B------:R-:W-:Y:S02]  /*11f0*/  ISETP.GE.U32.AND P2, PT, R165, 0x1230, PT ;  /* 0x00001230a500780c */ /* 0x000fe40003f46070 */
[----:B------:R-:W-:Y:S02]  /*1200*/  IADD3.X R137, R21, c[0x0][0x164], RZ, P3, !PT ;  /* 0x0000590015897a10 */ /* 0x000fe40001ffe4ff */
[----:B------:R-:W-:-:S04]  /*1210*/  IADD3 R138, P3, R19, c[0x0][0x160], RZ ;  /* 0x00005800138a7a10 */ /* 0x000fc80007f7e0ff */
[----:B------:R-:W-:Y:S02]  /*1220*/  IADD3.X R139, R17, c[0x0][0x164], RZ, P3, !PT ;  /* 0x00005900118b7a10 */ /* 0x000fe40001ffe4ff */
[----:B------:R-:W-:-:S04]  /*1230*/  IADD3 R150, P3, R11, c[0x0][0x160], RZ ;  /* 0x000058000b967a10 */ /* 0x000fc80007f7e0ff */
[----:B------:R-:W-:Y:S02]  /*1240*/  IADD3.X R151, R12, c[0x0][0x164], RZ, P3, !PT ;  /* 0x000059000c977a10 */ /* 0x000fe40001ffe4ff */
[----:B------:R-:W-:-:S04]  /*1250*/  IADD3 R152, P3, R14, c[0x0][0x160], RZ ;  /* 0x000058000e987a10 */ /* 0x000fc80007f7e0ff */
[----:B------:R-:W-:Y:S02]  /*1260*/  IADD3.X R153, R10, c[0x0][0x164], RZ, P3, !PT ;  /* 0x000059000a997a10 */ /* 0x000fe40001ffe4ff */
[----:B------:R-:W-:-:S04]  /*1270*/  IADD3 R190, P3, R2, c[0x0][0x160], RZ ;  /* 0x0000580002be7a10 */ /* 0x000fc80007f7e0ff */
[----:B------:R-:W-:Y:S02]  /*1280*/  IADD3.X R191, R5, c[0x0][0x164], RZ, P3, !PT ;  /* 0x0000590005bf7a10 */ /* 0x000fe40001ffe4ff */
[----:B------:R-:W-:Y:S01]  /*1290*/  ISETP.GE.U32.AND P3, PT, R167, 0x1230, PT ;  /* 0x00001230a700780c */ /* 0x000fe20003f66070 */
[----:B-1----:R-:W-:-:S03]  /*12a0*/  CS2R R44, SRZ ;  /* 0x00000000002c7805 */ /* 0x002fc6000001ff00 */
[C---:B------:R-:W-:Y:S02]  /*12b0*/  ISETP.GE.U32.AND.EX P3, PT, R0.reuse, RZ, PT, P3 ;  /* 0x000000ff0000720c */ /* 0x040fe40003f66130 */
[----:B------:R-:W-:Y:S01]  /*12c0*/  P2R R144, PR, RZ, 0x2 ;  /* 0x00000002ff907803 */ /* 0x000fe20000000000 */
[----:B------:R-:W-:Y:S01]  /*12d0*/  CS2R R36, SRZ ;  /* 0x0000000000247805 */ /* 0x000fe2000001ff00 */
[C---:B------:R-:W-:Y:S01]  /*12e0*/  ISETP.GE.U32.AND.EX P1, PT, R0.reuse, RZ, PT, P2 ;  /* 0x000000ff0000720c */ /* 0x040fe20003f26120 */
[----:B------:R-:W-:Y:S01]  /*12f0*/  CS2R R38, SRZ ;  /* 0x0000000000267805 */ /* 0x000fe2000001ff00 */
[----:B------:R-:W-:Y:S01]  /*1300*/  ISETP.GE.U32.AND P2, PT, R59, 0x1230, PT ;  /* 0x000012303b00780c */ /* 0x000fe20003f46070 */
[----:B------:R-:W-:Y:S01]  /*1310*/  CS2R R48, SRZ ;  /* 0x0000000000307805 */ /* 0x000fe2000001ff00 */
[----:B------:R-:W-:Y:S01]  /*1320*/  CS2R R50, SRZ ;  /* 0x0000000000327805 */ /* 0x000fe2000001ff00 */
[----:B------:R-:W-:Y:S01]  /*1330*/  P2R R220, PR, RZ, 0x1 ;  /* 0x00000001ffdc7803 */ /* 0x000fe20000000000 */
[----:B------:R1:W4:Y:S01]  /*1340*/  @!P0 LDG.E.128 R44, [R54.64] ;  /* 0x00000004362c8981 */ /* 0x000322000c1e1d00 */
[----:B------:R-:W-:-:S02]  /*1350*/  ISETP.GE.U32.AND.EX P0, PT, R0, RZ, PT, P2 ;  /* 0x000000ff0000720c */ /* 0x000fc40003f06120 */
[----:B------:R-:W-:Y:S01]  /*1360*/  ISETP.GE.U32.AND P2, PT, R71, 0x1230, PT ;  /* 0x000012304700780c */ /* 0x000fe20003f46070 */
[----:B------:R5:W2:Y:S01]  /*1370*/  @!P5 LDG.E.128 R36, [R52.64] ;  /* 0x000000043424d981 */ /* 0x000aa2000c1e1d00 */
[----:B------:R-:W-:-:S03]  /*1380*/  P2R R216, PR, RZ, 0x8 ;  /* 0x00000008ffd87803 */ /* 0x000fc60000000000 */
[----:B------:R0:W2:Y:S01]  /*1390*/  @!P3 LDG.E.128 R48, [R68.64] ;  /* 0x000000044430b981 */ /* 0x0000a2000c1e1d00 */
[----:B-1----:R-:W-:Y:S01]  /*13a0*/  CS2R R54, SRZ ;  /* 0x0000000000367805 */ /* 0x002fe2000001ff00 */
[C---:B------:R-:W-:Y:S01]  /*13b0*/  ISETP.GE.U32.AND.EX P3, PT, R0.reuse, RZ, PT, P2 ;  /* 0x000000ff0000720c */ /* 0x040fe20003f66120 */
[----:B-----5:R-:W-:Y:S01]  /*13c0*/  CS2R R52, SRZ ;  /* 0x0000000000347805 */ /* 0x020fe2000001ff00 */
[----:B------:R-:W-:Y:S01]  /*13d0*/  ISETP.GE.U32.AND P2, PT, R75, 0x1230, PT ;  /* 0x000012304b00780c */ /* 0x000fe20003f46070 */
[----:B0-----:R-:W-:Y:S01]  /*13e0*/  CS2R R56, SRZ ;  /* 0x0000000000387805 */ /* 0x001fe2000001ff00 */
[----:B------:R-:W-:Y:S01]  /*13f0*/  CS2R R58, SRZ ;  /* 0x00000000003a7805 */ /* 0x000fe2000001ff00 */
[----:B------:R-:W-:Y:S02]  /*1400*/  P2R R213, PR, RZ, 0x2 ;  /* 0x00000002ffd57803 */ /* 0x000fe40000000000 */
[----:B------:R0:W5:Y:S01]  /*1410*/  @!P1 LDG.E.128 R52, [R66.64] ;  /* 0x0000000442349981 */ /* 0x000162000c1e1d00 */
[----:B------:R-:W-:-:S02]  /*1420*/  ISETP.GE.U32.AND.EX P1, PT, R0, RZ, PT, P2 ;  /* 0x000000ff0000720c */ /* 0x000fc40003f26120 */
[----:B------:R-:W-:Y:S01]  /*1430*/  ISETP.GE.U32.AND P2, PT, R73, 0x1230, PT ;  /* 0x000012304900780c */ /* 0x000fe20003f46070 */
[----:B------:R-:W-:Y:S01]  /*1440*/  CS2R R60, SRZ ;  /* 0x00000000003c7805 */ /* 0x000fe2000001ff00 */
[----:B------:R-:W-:Y:S01]  /*1450*/  CS2R R62, SRZ ;  /* 0x00000000003e7805 */ /* 0x000fe2000001ff00 */
[----:B------:R-:W-:Y:S01]  /*1460*/  P2R R210, PR, RZ, 0x1 ;  /* 0x00000001ffd27803 */ /* 0x000fe20000000000 */
[----:B------:R1:W2:Y:S01]  /*1470*/  @!P0 LDG.E.128 R56, [R64.64] ;  /* 0x0000000440388981 */ /* 0x0002a2000c1e1d00 */
[C---:B------:R-:W-:Y:S02]  /*1480*/  ISETP.GE.U32.AND.EX P0, PT, R0.reuse, RZ, PT, P2 ;  /* 0x000000ff0000720c */ /* 0x040fe40003f06120 */
[----:B------:R-:W-:Y:S01]  /*1490*/  ISETP.GE.U32.AND P2, PT, R83, 0x1230, PT ;  /* 0x000012305300780c */ /* 0x000fe20003f46070 */
[----:B0-----:R-:W-:Y:S01]  /*14a0*/  CS2R R66, SRZ ;  /* 0x0000000000427805 */ /* 0x001fe2000001ff00 */
[----:B------:R-:W-:Y:S01]  /*14b0*/  P2R R207, PR, RZ, 0x8 ;  /* 0x00000008ffcf7803 */ /* 0x000fe20000000000 */
[----:B------:R0:W2:Y:S01]  /*14c0*/  @!P3 LDG.E.128 R60, [R80.64] ;  /* 0x00000004503cb981 */ /* 0x0000a2000c1e1d00 */
[----:B------:R-:W-:Y:S01]  /*14d0*/  ISETP.GE.U32.AND.EX P3, PT, R0, RZ, PT, P2 ;  /* 0x000000ff0000720c */ /* 0x000fe20003f66120 */
[----:B-1----:R-:W-:Y:S01]  /*14e0*/  CS2R R64, SRZ ;  /* 0x0000000000407805 */ /* 0x002fe2000001ff00 */
[----:B------:R-:W-:Y:S01]  /*14f0*/  ISETP.GE.U32.AND P2, PT, R85, 0x1230, PT ;  /* 0x000012305500780c */ /* 0x000fe20003f46070 */
[----:B------:R-:W-:Y:S01]  /*1500*/  CS2R R68, SRZ ;  /* 0x0000000000447805 */ /* 0x000fe2000001ff00 */
[----:B------:R-:W-:Y:S01]  /*1510*/  CS2R R70, SRZ ;  /* 0x0000000000467805 */ /* 0x000fe2000001ff00 */
[----:B------:R-:W-:-:S02]  /*1520*/  P2R R204, PR, RZ, 0x2 ;  /* 0x00000002ffcc7803 */ /* 0x000fc40000000000 */
[----:B------:R1:W2:Y:S01]  /*1530*/  @!P1 LDG.E.128 R64, [R78.64] ;  /* 0x000000044e409981 */ /* 0x0002a2000c1e1d00 */
[C---:B------:R-:W-:Y:S02]  /*1540*/  ISETP.GE.U32.AND.EX P1, PT, R0.reuse, RZ, PT, P2 ;  /* 0x000000ff0000720c */ /* 0x040fe40003f26120 */
[----:B------:R-:W-:Y:S01]  /*1550*/  ISETP.GE.U32.AND P2, PT, R87, 0x1230, PT ;  /* 0x000012305700780c */ /* 0x000fe20003f46070 */
[----:B------:R-:W-:Y:S01]  /*1560*/  CS2R R72, SRZ ;  /* 0x0000000000487805 */ /* 0x000fe2000001ff00 */
[----:B------:R-:W-:Y:S01]  /*1570*/  CS2R R74, SRZ ;  /* 0x00000000004a7805 */ /* 0x000fe2000001ff00 */
[----:B------:R-:W-:Y:S01]  /*1580*/  P2R R201, PR, RZ, 0x1 ;  /* 0x00000001ffc97803 */ /* 0x000fe20000000000 */
[----:B------:R0:W2:Y:S01]  /*1590*/  @!P0 LDG.E.128 R68, [R76.64] ;  /* 0x000000044c448981 */ /* 0x0000a2000c1e1d00 */
[C---:B------:R-:W-:Y:S02]  /*15a0*/  ISETP.GE.U32.AND.EX P0, PT, R0.reuse, RZ, PT, P2 ;  /* 0x000000ff0000720c */ /* 0x040fe40003f06120 */
[----:B------:R-:W-:Y:S01]  /*15b0*/  ISETP.GE.U32.AND P2, PT, R99, 0x1230, PT ;  /* 0x000012306300780c */ /* 0x000fe20003f46070 */
[----:B-1----:R-:W-:Y:S01]  /*15c0*/  CS2R R78, SRZ ;  /* 0x00000000004e7805 */ /* 0x002fe2000001ff00 */
[----:B------:R-:W-:Y:S01]  /*15d0*/  P2R R198, PR, RZ, 0x8 ;  /* 0x00000008ffc67803 */ /* 0x000fe20000000000 */
[----:B------:R1:W2:Y:S01]  /*15e0*/  @!P3 LDG.E.128 R72, [R92.64] ;  /* 0x000000045c48b981 */ /* 0x0002a2000c1e1d00 */
[----:B------:R-:W-:Y:S01]  /*15f0*/  ISETP.GE.U32.AND.EX P3, PT, R0, RZ, PT, P2 ;  /* 0x000000ff0000720c */ /* 0x000fe20003f66120 */
[----:B0-----:R-:W-:Y:S01]  /*1600*/  CS2R R76, SRZ ;  /* 0x00000000004c7805 */ /* 0x001fe2000001ff00 */
        /* <DEDUP_REMOVED lines=25> */
[----:B------:R1:W2:Y:S01]  /*17a0*/  @!P0 LDG.E.128 R92, [R100.64] ;  /* 0x00000004645c8981 */ /* 0x0002a2000c1e1d00 */
[----:B------:R-:W-:Y:S02]  /*17b0*/  P2R R164, PR, RZ, 0x1 ;  /* 0x00000001ffa47803 */ /* 0x000fe40000000000 */
[----:B------:R-:W-:Y:S01]  /*17c0*/  ISETP.GE.U32.AND.EX P0, PT, R0, RZ, PT, P2 ;  /* 0x000000ff0000720c */ /* 0x000fe20003f06120 */
[----:B0-----:R-:W-:Y:S01]  /*17d0*/  CS2R R104, SRZ ;  /* 0x0000000000687805 */ /* 0x001fe2000001ff00 */
[----:B------:R-:W-:Y:S01]  /*17e0*/  CS2R R106, SRZ ;  /* 0x00000000006a7805 */ /* 0x000fe2000001ff00 */
[----:B------:R-:W-:-:S02]  /*17f0*/  ISETP.GE.U32.AND P2, PT, R119, 0x1230, PT ;  /* 0x000012307700780c */ /* 0x000fc40003f46070 */
[----:B------:R-:W-:Y:S02]  /*1800*/  P2R R167, PR, RZ, 0x1 ;  /* 0x00000001ffa77803 */ /* 0x000fe40000000000 */
[----:B------:R-:W-:-:S06]  /*1810*/  P2R R223, PR, RZ, 0x20 ;  /* 0x00000020ffdf7803 */ /* 0x000fcc0000000000 */
[----:B------:R0:W2:Y:S01]  /*1820*/  @!P0 LDG.E.128 R104, [R112.64] ;  /* 0x0000000470688981 */ /* 0x0000a2000c1e1d00 */
[C---:B------:R-:W-:Y:S02]  /*1830*/  ISETP.GE.U32.AND.EX P0, PT, R0.reuse, RZ, PT, P2 ;  /* 0x000000ff0000720c */ /* 0x040fe40003f06120 */
[----:B------:R-:W-:Y:S01]  /*1840*/  ISETP.GE.U32.AND P5, PT, R121, 0x1230, PT ;  /* 0x000012307900780c */ /* 0x000fe20003fa6070 */
[----:B------:R-:W-:Y:S01]  /*1850*/  CS2R R108, SRZ ;  /* 0x00000000006c7805 */ /* 0x000fe2000001ff00 */
[----:B------:R-:W-:Y:S01]  /*1860*/  CS2R R110, SRZ ;  /* 0x00000000006e7805 */ /* 0x000fe2000001ff00 */
[----:B-1----:R-:W-:Y:S01]  /*1870*/  CS2R R100, SRZ ;  /* 0x0000000000647805 */ /* 0x002fe2000001ff00 */
[----:B------:R-:W-:Y:S01]  /*1880*/  CS2R R102, SRZ ;  /* 0x0000000000667805 */ /* 0x000fe2000001ff00 */
[----:B------:R-:W-:Y:S01]  /*1890*/  ISETP.GE.U32.AND.EX P5, PT, R0, RZ, PT, P5 ;  /* 0x000000ff0000720c */ /* 0x000fe20003fa6150 */
[----:B------:R-:W-:Y:S01]  /*18a0*/  CS2R R96, SRZ ;  /* 0x0000000000607805 */ /* 0x000fe2000001ff00 */
[----:B------:R-:W-:Y:S01]  /*18b0*/  CS2R R98, SRZ ;  /* 0x0000000000627805 */ /* 0x000fe2000001ff00 */
[----:B------:R-:W-:-:S02]  /*18c0*/  ISETP.GE.U32.AND P6, PT, R133, 0x1230, PT ;  /* 0x000012308500780c */ /* 0x000fc40003fc6070 */
[----:B------:R-:W-:Y:S01]  /*18d0*/  P2R R168, PR, RZ, 0x1 ;  /* 0x00000001ffa87803 */ /* 0x000fe20000000000 */
[----:B------:R1:W2:Y:S01]  /*18e0*/  @!P0 LDG.E.128 R108, [R128.64] ;  /* 0x00000004806c8981 */ /* 0x0002a2000c1e1d00 */
[----:B------:R-:W-:Y:S01]  /*18f0*/  ISETP.GE.U32.AND.EX P0, PT, R0, RZ, PT, P6 ;  /* 0x000000ff0000720c */ /* 0x000fe20003f06160 */
[----:B0-----:R-:W-:Y:S01]  /*1900*/  CS2R R112, SRZ ;  /* 0x0000000000707805 */ /* 0x001fe2000001ff00 */
[----:B------:R-:W-:Y:S01]  /*1910*/  P2R R165, PR, RZ, 0x8 ;  /* 0x00000008ffa57803 */ /* 0x000fe20000000000 */
[----:B------:R0:W2:Y:S01]  /*1920*/  @!P1 LDG.E.128 R100, [R114.64] ;  /* 0x0000000472649981 */ /* 0x0000a2000c1e1d00 */
[----:B------:R-:W-:-:S03]  /*1930*/  ISETP.GE.U32.AND P4, PT, R123, 0x1230, PT ;  /* 0x000012307b00780c */ /* 0x000fc60003f86070 */
[----:B------:R1:W2:Y:S01]  /*1940*/  @!P3 LDG.E.128 R96, [R116.64] ;  /* 0x000000047460b981 */ /* 0x0002a2000c1e1d00 */
[----:B------:R-:W-:Y:S02]  /*1950*/  ISETP.GE.U32.AND P3, PT, R169, 0x1230, PT ;  /* 0x00001230a900780c */ /* 0x000fe40003f66070 */
[----:B------:R-:W-:Y:S01]  /*1960*/  ISETP.GE.U32.AND P6, PT, R135, 0x1230, PT ;  /* 0x000012308700780c */ /* 0x000fe20003fc6070 */
[----:B0-----:R-:W-:Y:S01]  /*1970*/  CS2R R114, SRZ ;  /* 0x0000000000727805 */ /* 0x001fe2000001ff00 */
[C---:B------:R-:W-:Y:S01]  /*1980*/  ISETP.GE.U32.AND.EX P4, PT, R0.reuse, RZ, PT, P4 ;  /* 0x000000ff0000720c */ /* 0x040fe20003f86140 */
[----:B-1----:R-:W-:Y:S01]  /*1990*/  CS2R R128, SRZ ;  /* 0x0000000000807805 */ /* 0x002fe2000001ff00 */
[----:B------:R-:W-:Y:S02]  /*19a0*/  ISETP.GE.U32.AND P2, PT, R131, 0x1230, PT ;  /* 0x000012308300780c */ /* 0x000fe40003f46070 */
[----:B------:R-:W-:Y:S01]  /*19b0*/  ISETP.GE.U32.AND.EX P3, PT, R0, RZ, PT, P3 ;  /* 0x000000ff0000720c */ /* 0x000fe20003f66130 */
[----:B------:R-:W-:Y:S01]  /*19c0*/  CS2R R130, SRZ ;  /* 0x0000000000827805 */ /* 0x000fe2000001ff00 */
[----:B------:R0:W2:Y:S01]  /*19d0*/  @!P5 LDG.E.128 R112, [R126.64] ;  /* 0x000000047e70d981 */ /* 0x0000a2000c1e1d00 */
[----:B------:R-:W-:-:S02]  /*19e0*/  P2R R142, PR, RZ, 0x20 ;  /* 0x00000020ff8e7803 */ /* 0x000fc40000000000 */
[C---:B------:R-:W-:Y:S02]  /*19f0*/  ISETP.GE.U32.AND.EX P5, PT, R0.reuse, RZ, PT, P6 ;  /* 0x000000ff0000720c */ /* 0x040fe40003fa6160 */
[----:B------:R-:W-:Y:S01]  /*1a00*/  ISETP.GE.U32.AND P6, PT, R157, 0x1230, PT ;  /* 0x000012309d00780c */ /* 0x000fe20003fc6070 */
[----:B------:R-:W-:Y:S01]  /*1a10*/  CS2R R116, SRZ ;  /* 0x0000000000747805 */ /* 0x000fe2000001ff00 */
[----:B------:R-:W-:Y:S01]  /*1a20*/  CS2R R118, SRZ ;  /* 0x0000000000767805 */ /* 0x000fe2000001ff00 */
[C---:B------:R-:W-:Y:S01]  /*1a30*/  ISETP.GE.U32.AND.EX P2, PT, R0.reuse, RZ, PT, P2 ;  /* 0x000000ff0000720c */ /* 0x040fe20003f46120 */
[----:B------:R1:W2:Y:S01]  /*1a40*/  @!P0 LDG.E.128 R128, [R138.64] ;  /* 0x000000048a808981 */ /* 0x0002a2000c1e1d00 */
[----:B------:R-:W-:Y:S01]  /*1a50*/  P2R R169, PR, RZ, 0x1 ;  /* 0x00000001ffa97803 */ /* 0x000fe20000000000 */
[----:B------:R-:W-:Y:S01]  /*1a60*/  CS2R R120, SRZ ;  /* 0x0000000000787805 */ /* 0x000fe2000001ff00 */
[----:B------:R-:W-:Y:S01]  /*1a70*/  CS2R R122, SRZ ;  /* 0x00000000007a7805 */ /* 0x000fe2000001ff00 */
[C---:B------:R-:W-:Y:S01]  /*1a80*/  ISETP.GE.U32.AND.EX P0, PT, R0.reuse, RZ, PT, P6 ;  /* 0x000000ff0000720c */ /* 0x040fe20003f06160 */
[----:B------:R1:W2:Y:S01]  /*1a90*/  @!P4 LDG.E.128 R116, [R124.64] ;  /* 0x000000047c74c981 */ /* 0x0002a2000c1e1d00 */
[----:B------:R-:W-:Y:S01]  /*1aa0*/  ISETP.GE.U32.AND P6, PT, R143, 0x1230, PT ;  /* 0x000012308f00780c */ /* 0x000fe20003fc6070 */
[----:B------:R-:W-:Y:S01]  /*1ab0*/  CS2R R132, SRZ ;  /* 0x0000000000847805 */ /* 0x000fe2000001ff00 */
[----:B------:R-:W-:Y:S01]  /*1ac0*/  P2R R166, PR, RZ, 0x2 ;  /* 0x00000002ffa67803 */ /* 0x000fe20000000000 */
[----:B------:R-:W-:Y:S01]  /*1ad0*/  CS2R R134, SRZ ;  /* 0x0000000000867805 */ /* 0x000fe2000001ff00 */
[----:B0-----:R-:W-:Y:S01]  /*1ae0*/  CS2R R126, SRZ ;  /* 0x00000000007e7805 */ /* 0x001fe2000001ff00 */
[----:B------:R0:W2:Y:S01]  /*1af0*/  @!P3 LDG.E.128 R120, [R136.64] ;  /* 0x000000048878b981 */ /* 0x0000a2000c1e1d00 */
[----:B------:R-:W-:Y:S01]  /*1b00*/  ISETP.GE.U32.AND.EX P1, PT, R0, RZ, PT, P6 ;  /* 0x000000ff0000720c */ /* 0x000fe20003f26160 */
[----:B-1----:R-:W-:Y:S01]  /*1b10*/  CS2R R138, SRZ ;  /* 0x00000000008a7805 */ /* 0x002fe2000001ff00 */
[----:B------:R-:W-:Y:S01]  /*1b20*/  CS2R R124, SRZ ;  /* 0x00000000007c7805 */ /* 0x000fe2000001ff00 */
[----:B------:R-:W-:Y:S01]  /*1b30*/  ISETP.GE.U32.AND P6, PT, R145, 0x1230, PT ;  /* 0x000012309100780c */ /* 0x000fe20003fc6070 */
[----:B------:R1:W4:Y:S01]  /*1b40*/  @!P5 LDG.E.128 R132, [R146.64] ;  /* 0x000000049284d981 */ /* 0x000322000c1e1d00 */
[----:B0-----:R-:W-:Y:S01]  /*1b50*/  CS2R R136, SRZ ;  /* 0x0000000000887805 */ /* 0x001fe2000001ff00 */
[----:B------:R-:W-:-:S02]  /*1b60*/  P2R R170, PR, RZ, 0x20 ;  /* 0x00000020ffaa7803 */ /* 0x000fc40000000000 */
[----:B------:R0:W4:Y:S01]  /*1b70*/  @!P2 LDG.E.128 R124, [R140.64] ;  /* 0x000000048c7ca981 */ /* 0x000122000c1e1d00 */
[----:B------:R-:W-:Y:S02]  /*1b80*/  ISETP.NE.AND P5, PT, R142, RZ, PT ;  /* 0x000000ff8e00720c */ /* 0x000fe40003fa5270 */
[----:B------:R-:W-:Y:S01]  /*1b90*/  P2R R171, PR, RZ, 0x1 ;  /* 0x00000001ffab7803 */ /* 0x000fe20000000000 */
[----:B------:R1:W4:Y:S01]  /*1ba0*/  @!P0 LDG.E.128 R136, [R150.64] ;  /* 0x0000000496888981 */ /* 0x000322000c1e1d00 */
[----:B------:R-:W-:Y:S01]  /*1bb0*/  CS2R R142, SRZ ;  /* 0x00000000008e7805 */ /* 0x000fe2000001ff00 */
[----:B------:R-:W-:Y:S01]  /*1bc0*/  ISETP.GE.U32.AND.EX P0, PT, R0, RZ, PT, P6 ;  /* 0x000000ff0000720c */ /* 0x000fe20003f06160 */
[----:B0-----:R-:W-:Y:S01]  /*1bd0*/  CS2R R140, SRZ ;  /* 0x00000000008c7805 */ /* 0x001fe2000001ff00 */
[----:B------:R-:W-:Y:S01]  /*1be0*/  P2R R172, PR, RZ, 0x2 ;  /* 0x00000002ffac7803 */ /* 0x000fe20000000000 */
[----:B-1----:R-:W-:-:S04]  /*1bf0*/  CS2R R146, SRZ ;  /* 0x0000000000927805 */ /* 0x002fc8000001ff00 */
[----:B------:R0:W4:Y:S01]  /*1c00*/  @!P1 LDG.E.128 R140, [R148.64] ;  /* 0x00000004948c9981 */ /* 0x000122000c1e1d00 */
[----:B------:R-:W-:Y:S02]  /*1c10*/  ISETP.NE.AND P1, PT, R144, RZ, PT ;  /* 0x000000ff9000720c */ /* 0x000fe40003f25270 */
[----:B------:R-:W-:Y:S01]  /*1c20*/  CS2R R144, SRZ ;  /* 0x0000000000907805 */ /* 0x000fe2000001ff00 */
[----:B------:R-:W-:Y:S01]  /*1c30*/  ISETP.GE.U32.AND P6, PT, R155, 0x1230, PT ;  /* 0x000012309b00780c */ /* 0x000fe20003fc6070 */
[-C--:B------:R-:W-:Y:S01]  /*1c40*/  FMUL R158, R158, R163.reuse ;  /* 0x000000a39e9e7220 */ /* 0x080fe20000400000 */
[----:B------:R-:W-:Y:S01]  /*1c50*/  P2R R173, PR, RZ, 0x1 ;  /* 0x00000001ffad7803 */ /* 0x000fe20000000000 */
[-C--:B------:R-:W-:Y:S02]  /*1c60*/  FMUL R151, R236, R163.reuse ;  /* 0x000000a3ec977220 */ /* 0x080fe40000400000 */
[----:B------:R1:W4:Y:S01]  /*1c70*/  @!P0 LDG.E.128 R144, [R152.64] ;  /* 0x0000000498908981 */ /* 0x000322000c1e1d00 */
[----:B------:R-:W-:Y:S01]  /*1c80*/  ISETP.GE.U32.AND.EX P0, PT, R0, RZ, PT, P6 ;  /* 0x000000ff0000720c */ /* 0x000fe20003f06160 */
[-C--:B------:R-:W-:Y:S01]  /*1c90*/  FMUL R150, R156, R163.reuse ;  /* 0x000000a39c967220 */ /* 0x080fe20000400000 */
[----:B------:R-:W-:Y:S01]  /*1ca0*/  FMUL R175, R234, R163 ;  /* 0x000000a3eaaf7220 */ /* 0x000fe20000400000 */
[----:B------:R-:W-:Y:S01]  /*1cb0*/  F2FP.PACK_AB R156, R151, R158 ;  /* 0x0000009e979c723e */ /* 0x000fe200000000ff */
[----:B0-----:R-:W-:-:S03]  /*1cc0*/  CS2R R148, SRZ ;  /* 0x0000000000947805 */ /* 0x001fc6000001ff00 */
[----:B------:R-:W-:Y:S02]  /*1cd0*/  F2FP.PACK_AB R158, R175, R150 ;  /* 0x00000096af9e723e */ /* 0x000fe400000000ff */
[----:B------:R-:W-:Y:S01]  /*1ce0*/  CS2R R150, SRZ ;  /* 0x0000000000967805 */ /* 0x000fe2000001ff00 */
[----:B------:R-:W-:Y:S01]  /*1cf0*/  FMUL R157, R174, R163 ;  /* 0x000000a3ae9d7220 */ /* 0x000fe20000400000 */
[----:B------:R-:W-:-:S04]  /*1d00*/  P2R R174, PR, RZ, 0x1 ;  /* 0x00000001ffae7803 */ /* 0x000fc80000000000 */
[----:B------:R0:W4:Y:S01]  /*1d10*/  @!P0 LDG.E.128 R148, [R188.64] ;  /* 0x00000004bc948981 */ /* 0x000122000c1e1d00 */
[----:B------:R-:W-:Y:S02]  /*1d20*/  ISETP.NE.AND P0, PT, R227, RZ, PT ;  /* 0x000000ffe300720c */ /* 0x000fe40003f05270 */
[----:B------:R-:W-:Y:S01]  /*1d30*/  ISETP.GE.U32.AND P6, PT, R159, 0x1230, PT ;  /* 0x000012309f00780c */ /* 0x000fe20003fc6070 */
[----:B------:R-:W-:-:S03]  /*1d40*/  FMUL R159, R230, R163 ;  /* 0x000000a3e69f7220 */ /* 0x000fc60000400000 */
[----:B------:R-:W-:Y:S01]  /*1d50*/  ISETP.GE.U32.AND.EX P6, PT, R0, RZ, PT, P6 ;  /* 0x000000ff0000720c */ /* 0x000fe20003fc6160 */
[-C--:B------:R-:W-:Y:S01]  /*1d60*/  FMUL R232, R232, R163.reuse ;  /* 0x000000a3e8e87220 */ /* 0x080fe20000400000 */
[----:B------:R-:W-:Y:S01]  /*1d70*/  FMUL R230, R154, R163 ;  /* 0x000000a39ae67220 */ /* 0x000fe20000400000 */
[--C-:B---3--:R-:W-:Y:S02]  /*1d80*/  HADD2.F32 R229, -RZ, R32.reuse.H1_H1 ;  /* 0x30000020ffe57230 */ /* 0x108fe40000004100 */
[----:B------:R-:W-:-:S03]  /*1d90*/  HADD2.F32 R227, -RZ, R32.H0_H0 ;  /* 0x20000020ffe37230 */ /* 0x000fc60000004100 */
[----:B------:R-:W-:Y:S01]  /*1da0*/  FMUL R32, R229, R229 ;  /* 0x000000e5e5207220 */ /* 0x000fe20000400000 */
[----:B------:R-:W-:-:S03]  /*1db0*/  HADD2.F32 R231, -RZ, R33.H0_H0 ;  /* 0x20000021ffe77230 */ /* 0x000fc60000004100 */
[----:B------:R-:W-:Y:S01]  /*1dc0*/  FFMA R32, R227, R227, R32 ;  /* 0x000000e3e3207223 */ /* 0x000fe20000000020 */
[----:B------:R-:W-:-:S03]  /*1dd0*/  HADD2.F32 R33, -RZ, R33.H1_H1 ;  /* 0x30000021ff217230 */ /* 0x000fc60000004100 */
[----:B------:R-:W-:Y:S01]  /*1de0*/  FFMA R32, R231, R231, R32 ;  /* 0x000000e7e7207223 */ /* 0x000fe20000000020 */
[----:B-1----:R-:W-:Y:S01]  /*1df0*/  CS2R R152, SRZ ;  /* 0x0000000000987805 */ /* 0x002fe2000001ff00 */
[----:B------:R-:W-:Y:S01]  /*1e00*/  CS2R R154, SRZ ;  /* 0x00000000009a7805 */ /* 0x000fe2000001ff00 */
[--C-:B------:R-:W-:Y:S01]  /*1e10*/  HADD2.F32 R233, -RZ, R34.reuse.H0_H0 ;  /* 0x20000022ffe97230 */ /* 0x100fe20000004100 */
[----:B------:R-:W-:Y:S01]  /*1e20*/  FFMA R32, R33, R33, R32 ;  /* 0x0000002121207223 */ /* 0x000fe20000000020 */
[----:B------:R-:W-:Y:S02]  /*1e30*/  F2FP.PACK_AB R157, R232, R157 ;  /* 0x0000009de89d723e */ /* 0x000fe400000000ff */
[----:B------:R-:W-:Y:S01]  /*1e40*/  F2FP.PACK_AB R159, R230, R159 ;  /* 0x0000009fe69f723e */ /* 0x000fe200000000ff */
[----:B0-----:R-:W-:Y:S01]  /*1e50*/  HADD2.F32 R189, -RZ, R34.H1_H1 ;  /* 0x30000022ffbd7230 */ /* 0x001fe20000004100 */
[----:B------:R-:W-:Y:S01]  /*1e60*/  FFMA R32, R233, R233, R32 ;  /* 0x000000e9e9207223 */ /* 0x000fe20000000020 */
[----:B------:R0:W3:Y:S04]  /*1e70*/  @!P6 LDG.E.128 R152, [R190.64] ;  /* 0x00000004be98e981 */ /* 0x0000e8000c1e1d00 */
[----:B------:R1:W-:Y:S01]  /*1e80*/  @!P0 STG.E.128 [R192.64], R156 ;  /* 0x0000009cc0008986 */ /* 0x0003e2000c101d04 */
[----:B------:R-:W-:Y:S01]  /*1e90*/  FFMA R32, R189, R189, R32 ;  /* 0x000000bdbd207223 */ /* 0x000fe20000000020 */
[----:B-1----:R-:W-:-:S02]  /*1ea0*/  HADD2.F32 R157, -RZ, R35.H0_H0 ;  /* 0x20000023ff9d7230 */ /* 0x002fc40000004100 */
[----:B------:R-:W-:-:S03]  /*1eb0*/  HADD2.F32 R35, -RZ, R35.H1_H1 ;  /* 0x30000023ff237230 */ /* 0x000fc60000004100 */
[----:B------:R-:W-:-:S04]  /*1ec0*/  FFMA R32, R157, R157, R32 ;  /* 0x0000009d9d207223 */ /* 0x000fc80000000020 */
[----:B------:R-:W-:-:S05]  /*1ed0*/  FFMA R32, R35, R35, R32 ;  /* 0x0000002323207223 */ /* 0x000fca0000000020 */
[----:B------:R-:W1:Y:S02]  /*1ee0*/  SHFL.BFLY PT, R159, R32, 0x8, 0x1f ;  /* 0x0d001f00209f7f89 */ /* 0x000e6400000e0000 */
[----:B-1----:R-:W-:-:S05]  /*1ef0*/  FADD R159, R32, R159 ;  /* 0x0000009f209f7221 */ /* 0x002fca0000000000 */
[----:B------:R-:W1:Y:S02]  /*1f00*/  SHFL.BFLY PT, R34, R159, 0x4, 0x1f ;  /* 0x0c801f009f227f89 */ /* 0x000e6400000e0000 */
[----:B-1----:R-:W-:-:S05]  /*1f10*/  FADD R34, R159, R34 ;  /* 0x000000229f227221 */ /* 0x002fca0000000000 */
[----:B0-----:R-:W0:Y:S02]  /*1f20*/  SHFL.BFLY PT, R191, R34, 0x2, 0x1f ;  /* 0x0c401f0022bf7f89 */ /* 0x001e2400000e0000 */
[----:B0-----:R-:W-:-:S05]  /*1f30*/  FADD R191, R34, R191 ;  /* 0x000000bf22bf7221 */ /* 0x001fca0000000000 */
[----:B------:R-:W0:Y:S01]  /*1f40*/  SHFL.BFLY PT, R156, R191, 0x1, 0x1f ;  /* 0x0c201f00bf9c7f89 */ /* 0x000e2200000e0000 */
[----:B------:R-:W-:Y:S01]  /*1f50*/  P2R R175, PR, RZ, 0x40 ;  /* 0x00000040ffaf7803 */ /* 0x000fe20000000000 */
[----:B0-----:R-:W-:-:S04]  /*1f60*/  FADD R156, R191, R156 ;  /* 0x0000009cbf9c7221 */ /* 0x001fc80000000000 */
[----:B------:R-:W-:-:S04]  /*1f70*/  FADD R188, R156, c[0x0][0x178] ;  /* 0x00005e009cbc7621 */ /* 0x000fc80000000000 */
[----:B------:R-:W0:Y:S02]  /*1f80*/  MUFU.SQRT R190, R188 ;  /* 0x000000bc00be7308 */ /* 0x000e240000002000 */
[C---:B0-----:R-:W-:Y:S02]  /*1f90*/  FSETP.GT.AND P6, PT, R190.reuse, 8.50705917302346158658e+37, PT ;  /* 0x7e800000be00780b */ /* 0x041fe40003fc4000 */
[----:B------:R-:W-:-:S11]  /*1fa0*/  FSETP.GEU.AND P0, PT, R190, 1.175494350822287508e-38, PT ;  /* 0x00800000be00780b */ /* 0x000fd60003f0e000 */
[----:B------:R-:W-:-:S04]  /*1fb0*/  @P6 FMUL R190, R190, 0.25 ;  /* 0x3e800000bebe6820 */ /* 0x000fc80000400000 */
[----:B------:R-:W-:-:S04]  /*1fc0*/  @!P0 FMUL R190, R190, 16777216 ;  /* 0x4b800000bebe8820 */ /* 0x000fc80000400000 */
[----:B------:R2:W0:Y:S01]  /*1fd0*/  MUFU.RCP R156, R190 ;  /* 0x000000be009c7308 */ /* 0x0004220000001000 */
[----:B------:R-:W-:-:S05]  /*1fe0*/  FSEL R193, R13, 1, P6 ;  /* 0x3f8000000dc17808 */ /* 0x000fca0003000000 */
[----:B------:R-:W-:Y:S01]  /*1ff0*/  @!P0 FMUL R193, R193, 16777216 ;  /* 0x4b800000c1c18820 */ /* 0x000fe20000400000 */
[----:B------:R-:W-:Y:S01]  /*2000*/  IADD3 R158, P6, R228, c[0x0][0x168], RZ ;  /* 0x00005a00e49e7a10 */ /* 0x000fe20007fde0ff */
[----:B--2---:R-:W-:Y:S02]  /*2010*/  HADD2.F32 R190, -RZ, R36.H1_H1 ;  /* 0x30000024ffbe7230 */ /* 0x004fe40000004100 */
[----:B0-----:R-:W-:-:S04]  /*2020*/  FMUL R156, R156, R193 ;  /* 0x000000c19c9c7220 */ /* 0x001fc80000400000 */
[-C--:B------:R-:W-:Y:S01]  /*2030*/  FMUL R231, R231, R156.reuse ;  /* 0x0000009ce7e77220 */ /* 0x080fe20000400000 */
[-C--:B------:R-:W-:Y:S01]  /*2040*/  FMUL R34, R33, R156.reuse ;  /* 0x0000009c21227220 */ /* 0x080fe20000400000 */
[-C--:B------:R-:W-:Y:S01]  /*2050*/  FMUL R233, R233, R156.reuse ;  /* 0x0000009ce9e97220 */ /* 0x080fe20000400000 */
[-C--:B------:R-:W-:Y:S01]  /*2060*/  FMUL R188, R189, R156.reuse ;  /* 0x0000009cbdbc7220 */ /* 0x080fe20000400000 */
[-C--:B------:R-:W-:Y:S01]  /*2070*/  FMUL R157, R157, R156.reuse ;  /* 0x0000009c9d9d7220 */ /* 0x080fe20000400000 */
[----:B------:R-:W-:Y:S01]  /*2080*/  FMUL R192, R35, R156 ;  /* 0x0000009c23c07220 */ /* 0x000fe20000400000 */
[----:B------:R-:W-:Y:S02]  /*2090*/  F2FP.PACK_AB R33, R34, R231 ;  /* 0x000000e72221723e */ /* 0x000fe400000000ff */
[----:B------:R-:W-:Y:S01]  /*20a0*/  F2FP.PACK_AB R34, R188, R233 ;  /* 0x000000e9bc22723e */ /* 0x000fe200000000ff */
[----:B------:R-:W-:Y:S01]  /*20b0*/  HADD2.F32 R188, -RZ, R36.H0_H0 ;  /* 0x20000024ffbc7230 */ /* 0x000fe20000004100 */
[----:B------:R-:W-:Y:S01]  /*20c0*/  F2FP.PACK_AB R35, R192, R157 ;  /* 0x0000009dc023723e */ /* 0x000fe200000000ff */
[----:B------:R-:W-:Y:S01]  /*20d0*/  FMUL R157, R190, R190 ;  /* 0x000000bebe9d7220 */ /* 0x000fe20000400000 */
[----:B------:R-:W-:-:S02]  /*20e0*/  IADD3.X R159, R225, c[0x0][0x16c], RZ, P6, !PT ;  /* 0x00005b00e19f7a10 */ /* 0x000fc400037fe4ff */
[----:B------:R-:W-:Y:S01]  /*20f0*/  ISETP.NE.AND P6, PT, R226, RZ, PT ;  /* 0x000000ffe200720c */ /* 0x000fe20003fc5270 */
[--C-:B------:R-:W-:Y:S01]  /*2100*/  HADD2.F32 R226, -RZ, R37.reuse.H0_H0 ;  /* 0x20000025ffe27230 */ /* 0x100fe20000004100 */
[----:B------:R-:W-:Y:S01]  /*2110*/  FFMA R157, R188, R188, R157 ;  /* 0x000000bcbc9d7223 */ /* 0x000fe2000000009d */
[----:B------:R-:W-:Y:S01]  /*2120*/  HADD2.F32 R192, -RZ, R37.H1_H1 ;  /* 0x30000025ffc07230 */ /* 0x000fe20000004100 */
[-C--:B------:R-:W-:Y:S01]  /*2130*/  FMUL R32, R227, R156.reuse ;  /* 0x0000009ce3207220 */ /* 0x080fe20000400000 */
[----:B------:R-:W-:Y:S01]  /*2140*/  FMUL R229, R229, R156 ;  /* 0x0000009ce5e57220 */ /* 0x000fe20000400000 */
[----:B------:R-:W-:Y:S01]  /*2150*/  FFMA R157, R226, R226, R157 ;  /* 0x000000e2e29d7223 */ /* 0x000fe2000000009d */
[----:B------:R-:W-:-:S03]  /*2160*/  HADD2.F32 R228, -RZ, R38.H0_H0 ;  /* 0x20000026ffe47230 */ /* 0x000fc60000004100 */
[----:B------:R-:W-:Y:S01]  /*2170*/  FFMA R157, R192, R192, R157 ;  /* 0x000000c0c09d7223 */ /* 0x000fe2000000009d */
[----:B------:R-:W-:Y:S01]  /*2180*/  F2FP.PACK_AB R32, R229, R32 ;  /* 0x00000020e520723e */ /* 0x000fe200000000ff */
[----:B------:R-:W-:Y:S02]  /*2190*/  HADD2.F32 R38, -RZ, R38.H1_H1 ;  /* 0x30000026ff267230 */ /* 0x000fe40000004100 */
[----:B------:R-:W-:Y:S02]  /*21a0*/  FFMA R157, R228, R228, R157 ;  /* 0x000000e4e49d7223 */ /* 0x000fe4000000009d */
[----:B------:R0:W-:Y:S02]  /*21b0*/  @!P6 STG.E.128 [R186.64], R32 ;  /* 0x00000020ba00e986 */ /* 0x0001e4000c101d04 */
[----:B------:R-:W-:Y:S01]  /*21c0*/  FFMA R157, R38, R38, R157 ;  /* 0x00000026269d7223 */ /* 0x000fe2000000009d */
[--C-:B0-----:R-:W-:Y:S02]  /*21d0*/  HADD2.F32 R34, -RZ, R39.reuse.H0_H0 ;  /* 0x20000027ff227230 */ /* 0x101fe40000004100 */
[----:B------:R-:W-:-:S03]  /*21e0*/  HADD2.F32 R32, -RZ, R39.H1_H1 ;  /* 0x30000027ff207230 */ /* 0x000fc60000004100 */
[----:B------:R-:W-:-:S04]  /*21f0*/  FFMA R157, R34, R34, R157 ;  /* 0x00000022229d7223 */ /* 0x000fc8000000009d */
[----:B------:R-:W-:-:S05]  /*2200*/  FFMA R157, R32, R32, R157 ;  /* 0x00000020209d7223 */ /* 0x000fca000000009d */
[----:B------:R-:W0:Y:S02]  /*2210*/  SHFL.BFLY PT, R36, R157, 0x8, 0x1f ;  /* 0x0d001f009d247f89 */ /* 0x000e2400000e0000 */
[----:B0-----:R-:W-:-:S05]  /*2220*/  FADD R36, R157, R36 ;  /* 0x000000249d247221 */ /* 0x001fca0000000000 */
[----:B------:R-:W0:Y:S02]  /*2230*/  SHFL.BFLY PT, R33, R36, 0x4, 0x1f ;  /* 0x0c801f0024217f89 */ /* 0x000e2400000e0000 */
[----:B0-----:R-:W-:-:S05]  /*2240*/  FADD R33, R36, R33 ;  /* 0x0000002124217221 */ /* 0x001fca0000000000 */
[----:B------:R-:W0:Y:S02]  /*2250*/  SHFL.BFLY PT, R186, R33, 0x2, 0x1f ;  /* 0x0c401f0021ba7f89 */ /* 0x000e2400000e0000 */
[----:B0-----:R-:W-:-:S05]  /*2260*/  FADD R186, R33, R186 ;  /* 0x000000ba21ba7221 */ /* 0x001fca0000000000 */
[----:B------:R-:W0:Y:S02]  /*2270*/  SHFL.BFLY PT, R35, R186, 0x1, 0x1f ;  /* 0x0c201f00ba237f89 */ /* 0x000e2400000e0000 */
[----:B0-----:R-:W-:-:S04]  /*2280*/  FADD R35, R186, R35 ;  /* 0x00000023ba237221 */ /* 0x001fc80000000000 */
[----:B------:R-:W-:-:S04]  /*2290*/  FADD R35, R35, c[0x0][0x178] ;  /* 0x00005e0023237621 */ /* 0x000fc80000000000 */
[----:B------:R-:W0:Y:S02]  /*22a0*/  MUFU.SQRT R39, R35 ;  /* 0x0000002300277308 */ /* 0x000e240000002000 */
[C---:B0-----:R-:W-:Y:S02]  /*22b0*/  FSETP.GT.AND P6, PT, R39.reuse, 8.50705917302346158658e+37, PT ;  /* 0x7e8000002700780b */ /* 0x041fe40003fc4000 */
[----:B------:R-:W-:-:S11]  /*22c0*/  FSETP.GEU.AND P0, PT, R39, 1.175494350822287508e-38, PT ;  /* 0x008000002700780b */ /* 0x000fd60003f0e000 */
[----:B------:R-:W-:-:S04]  /*22d0*/  @P6 FMUL R39, R39, 0.25 ;  /* 0x3e80000027276820 */ /* 0x000fc80000400000 */
[----:B------:R-:W-:-:S04]  /*22e0*/  @!P0 FMUL R39, R39, 16777216 ;  /* 0x4b80000027278820 */ /* 0x000fc80000400000 */
[----:B------:R-:W0:Y:S01]  /*22f0*/  MUFU.RCP R157, R39 ;  /* 0x00000027009d7308 */ /* 0x000e220000001000 */
[----:B------:R-:W-:-:S05]  /*2300*/  FSEL R230, R13, 1, P6 ;  /* 0x3f8000000de67808 */ /* 0x000fca0003000000 */
[----:B------:R-:W-:-:S04]  /*2310*/  @!P0 FMUL R230, R230, 16777216 ;  /* 0x4b800000e6e68820 */ /* 0x000fc80000400000 */
[----:B0-----:R-:W-:-:S04]  /*2320*/  FMUL R157, R157, R230 ;  /* 0x000000e69d9d7220 */ /* 0x001fc80000400000 */
[-C--:B------:R-:W-:Y:S01]  /*2330*/  FMUL R188, R188, R157.reuse ;  /* 0x0000009dbcbc7220 */ /* 0x080fe20000400000 */
[-C--:B------:R-:W-:Y:S01]  /*2340*/  FMUL R33, R190, R157.reuse ;  /* 0x0000009dbe217220 */ /* 0x080fe20000400000 */
[-C--:B------:R-:W-:Y:S01]  /*2350*/  FMUL R226, R226, R157.reuse ;  /* 0x0000009de2e27220 */ /* 0x080fe20000400000 */
[-C--:B------:R-:W-:Y:S01]  /*2360*/  FMUL R35, R192, R157.reuse ;  /* 0x0000009dc0237220 */ /* 0x080fe20000400000 */
[-C--:B------:R-:W-:Y:S01]  /*2370*/  FMUL R187, R38, R157.reuse ;  /* 0x0000009d26bb7220 */ /* 0x080fe20000400000 */
[-C--:B------:R-:W-:Y:S01]  /*2380*/  FMUL R38, R34, R157.reuse ;  /* 0x0000009d22267220 */ /* 0x080fe20000400000 */
[-C--:B------:R-:W-:Y:S01]  /*2390*/  FMUL R189, R32, R157.reuse ;  /* 0x0000009d20bd7220 */ /* 0x080fe20000400000 */
[----:B------:R-:W-:Y:S01]  /*23a0*/  F2FP.PACK_AB R32, R33, R188 ;  /* 0x000000bc2120723e */ /* 0x000fe200000000ff */
[----:B------:R-:W-:Y:S01]  /*23b0*/  FMUL R228, R228, R157 ;  /* 0x0000009de4e47220 */ /* 0x000fe20000400000 */
[----:B------:R-:W-:Y:S02]  /*23c0*/  F2FP.PACK_AB R33, R35, R226 ;  /* 0x000000e22321723e */ /* 0x000fe400000000ff */
[----:B------:R-:W-:Y:S01]  /*23d0*/  F2FP.PACK_AB R35, R189, R38 ;  /* 0x00000026bd23723e */ /* 0x000fe200000000ff */
[--C-:B------:R-:W-:Y:S01]  /*23e0*/  HADD2.F32 R189, -RZ, R40.reuse.H1_H1 ;  /* 0x30000028ffbd7230 */ /* 0x100fe20000004100 */
[----:B------:R-:W-:Y:S01]  /*23f0*/  F2FP.PACK_AB R34, R187, R228 ;  /* 0x000000e4bb22723e */ /* 0x000fe200000000ff */
[----:B------:R-:W-:Y:S01]  /*2400*/  HADD2.F32 R187, -RZ, R40.H0_H0 ;  /* 0x20000028ffbb7230 */ /* 0x000fe20000004100 */
[----:B------:R-:W-:-:S02]  /*2410*/  IADD3 R36, P6, R224, c[0x0][0x168], RZ ;  /* 0x00005a00e0247a10 */ /* 0x000fc40007fde0ff */
[----:B------:R-:W-:Y:S01]  /*2420*/  FMUL R38, R189, R189 ;  /* 0x000000bdbd267220 */ /* 0x000fe20000400000 */
[--C-:B------:R-:W-:Y:S01]  /*2430*/  HADD2.F32 R191, -RZ, R41.reuse.H0_H0 ;  /* 0x20000029ffbf7230 */ /* 0x100fe20000004100 */
[----:B------:R-:W-:Y:S02]  /*2440*/  IADD3.X R37, R222, c[0x0][0x16c], RZ, P6, !PT ;  /* 0x00005b00de257a10 */ /* 0x000fe400037fe4ff */
[----:B------:R-:W-:Y:S01]  /*2450*/  FFMA R38, R187, R187, R38 ;  /* 0x000000bbbb267223 */ /* 0x000fe20000000026 */
[----:B------:R-:W-:Y:S01]  /*2460*/  ISETP.NE.AND P6, PT, R223, RZ, PT ;  /* 0x000000ffdf00720c */ /* 0x000fe20003fc5270 */
[----:B------:R-:W-:Y:S02]  /*2470*/  HADD2.F32 R41, -RZ, R41.H1_H1 ;  /* 0x30000029ff297230 */ /* 0x000fe40000004100 */
[----:B------:R-:W-:Y:S01]  /*2480*/  FFMA R38, R191, R191, R38 ;  /* 0x000000bfbf267223 */ /* 0x000fe20000000026 */
[----:B------:R-:W-:-:S03]  /*2490*/  HADD2.F32 R223, -RZ, R42.H0_H0 ;  /* 0x2000002affdf7230 */ /* 0x000fc60000004100 */
[----:B------:R-:W-:Y:S01]  /*24a0*/  FFMA R38, R41, R41, R38 ;  /* 0x0000002929267223 */ /* 0x000fe20000000026 */
[----:B------:R-:W-:-:S03]  /*24b0*/  HADD2.F32 R193, -RZ, R42.H1_H1 ;  /* 0x3000002affc17230 */ /* 0x000fc60000004100 */
        /* <DEDUP_REMOVED lines=29> */
[-C--:B------:R-:W-:Y:S02]  /*2690*/  FMUL R35, R33, R40.reuse ;  /* 0x0000002821237220 */ /* 0x080fe40000400000 */
[----:B------:R-:W-:Y:S02]  /*26a0*/  F2FP.PACK_AB R33, R34, R191 ;  /* 0x000000bf2221723e */ /* 0x000fe400000000ff */
[----:B------:R-:W-:Y:S01]  /*26b0*/  F2FP.PACK_AB R34, R42, R223 ;  /* 0x000000df2a22723e */ /* 0x000fe200000000ff */
[--C-:B----4-:R-:W-:Y:S01]  /*26c0*/  HADD2.F32 R42, -RZ, R44.reuse.H1_H1 ;  /* 0x3000002cff2a7230 */ /* 0x110fe20000004100 */
[----:B------:R-:W-:Y:S01]  /*26d0*/  FMUL R186, R43, R40 ;  /* 0x000000282bba7220 */ /* 0x000fe20000400000 */
[----:B------:R-:W-:-:S03]  /*26e0*/  HADD2.F32 R44, -RZ, R44.H0_H0 ;  /* 0x2000002cff2c7230 */ /* 0x000fc60000004100 */
[----:B------:R-:W-:Y:S01]  /*26f0*/  FMUL R41, R42, R42 ;  /* 0x0000002a2a297220 */ /* 0x000fe20000400000 */
[----:B------:R-:W-:Y:S01]  /*2700*/  F2FP.PACK_AB R35, R186, R35 ;  /* 0x00000023ba23723e */ /* 0x000fe200000000ff */
[--C-:B------:R-:W-:Y:S02]  /*2710*/  HADD2.F32 R186, -RZ, R45.reuse.H0_H0 ;  /* 0x2000002dffba7230 */ /* 0x100fe40000004100 */
        /* <DEDUP_REMOVED lines=41> */
[----:B------:R-:W-:Y:S01]  /*29b0*/  FMUL R47, R32, R41 ;  /* 0x00000029202f7220 */ /* 0x000fe20000400000 */
[----:B------:R-:W-:Y:S01]  /*29c0*/  F2FP.PACK_AB R34, R45, R188 ;  /* 0x000000bc2d22723e */ /* 0x000fe200000000ff */
[--C-:B------:R-:W-:Y:S01]  /*29d0*/  HADD2.F32 R45, -RZ, R48.reuse.H1_H1 ;  /* 0x30000030ff2d7230 */ /* 0x100fe20000004100 */
[----:B------:R-:W-:Y:S01]  /*29e0*/  F2FP.PACK_AB R32, R33, R44 ;  /* 0x0000002c2120723e */ /* 0x000fe200000000ff */
[----:B------:R-:W-:Y:S01]  /*29f0*/  HADD2.F32 R43, -RZ, R48.H0_H0 ;  /* 0x20000030ff2b7230 */ /* 0x000fe20000004100 */
[----:B------:R-:W-:-:S02]  /*2a00*/  F2FP.PACK_AB R33, R35, R186 ;  /* 0x000000ba2321723e */ /* 0x000fc400000000ff */
[----:B------:R-:W-:Y:S01]  /*2a10*/  F2FP.PACK_AB R35, R47, R42 ;  /* 0x0000002a2f23723e */ /* 0x000fe200000000ff */
[----:B------:R-:W-:Y:S01]  /*2a20*/  FMUL R42, R45, R45 ;  /* 0x0000002d2d2a7220 */ /* 0x000fe20000400000 */
[----:B------:R-:W-:Y:S01]  /*2a30*/  IADD3 R38, P6, R221, c[0x0][0x168], RZ ;  /* 0x00005a00dd267a10 */ /* 0x000fe20007fde0ff */
[--C-:B------:R-:W-:Y:S02]  /*2a40*/  HADD2.F32 R47, -RZ, R49.reuse.H0_H0 ;  /* 0x20000031ff2f7230 */ /* 0x100fe40000004100 */
[----:B------:R-:W-:Y:S01]  /*2a50*/  FFMA R42, R43, R43, R42 ;  /* 0x0000002b2b2a7223 */ /* 0x000fe2000000002a */
[----:B------:R-:W-:Y:S02]  /*2a60*/  IADD3.X R39, R219, c[0x0][0x16c], RZ, P6, !PT ;  /* 0x00005b00db277a10 */ /* 0x000fe400037fe4ff */
[----:B------:R-:W-:Y:S01]  /*2a70*/  ISETP.NE.AND P6, PT, R220, RZ, PT ;  /* 0x000000ffdc00720c */ /* 0x000fe20003fc5270 */
[----:B------:R-:W-:Y:S01]  /*2a80*/  HADD2.F32 R49, -RZ, R49.H1_H1 ;  /* 0x30000031ff317230 */ /* 0x000fe20000004100 */
[----:B------:R-:W-:Y:S01]  /*2a90*/  FFMA R42, R47, R47, R42 ;  /* 0x0000002f2f2a7223 */ /* 0x000fe2000000002a */
[----:B------:R-:W-:-:S03]  /*2aa0*/  HADD2.F32 R187, -RZ, R50.H0_H0 ;  /* 0x20000032ffbb7230 */ /* 0x000fc60000004100 */
[----:B------:R-:W-:Y:S01]  /*2ab0*/  FFMA R42, R49, R49, R42 ;  /* 0x00000031312a7223 */ /* 0x000fe2000000002a */
[----:B------:R-:W-:-:S03]  /*2ac0*/  HADD2.F32 R159, -RZ, R50.H1_H1 ;  /* 0x30000032ff9f7230 */ /* 0x000fc60000004100 */
[----:B------:R-:W-:-:S03]  /*2ad0*/  FFMA R42, R187, R187, R42 ;  /* 0x000000bbbb2a7223 */ /* 0x000fc6000000002a */
[----:B------:R0:W-:Y:S01]  /*2ae0*/  @!P6 STG.E.128 [R38.64], R32 ;  /* 0x000000202600e986 */ /* 0x0001e2000c101d04 */
        /* <DEDUP_REMOVED lines=11> */
[----:B------:R-:W0:Y:S01]  /*2ba0*/  SHFL.BFLY PT, R34, R39, 0x1, 0x1f ;  /* 0x0c201f0027227f89 */ /* 0x000e2200000e0000 */
[----:B------:R-:W-:Y:S01]  /*2bb0*/  IADD3 R36, P1, R217, c[0x0][0x168], RZ ;  /* 0x00005a00d9247a10 */ /* 0x000fe20007f3e0ff */
[----:B0-----:R-:W-:-:S04]  /*2bc0*/  FADD R34, R39, R34 ;  /* 0x0000002227227221 */ /* 0x001fc80000000000 */
[----:B------:R-:W-:-:S04]  /*2bd0*/  FADD R34, R34, c[0x0][0x178] ;  /* 0x00005e0022227621 */ /* 0x000fc80000000000 */
[----:B------:R-:W0:Y:S01]  /*2be0*/  MUFU.SQRT R44, R34 ;  /* 0x00000022002c7308 */ /* 0x000e220000002000 */
[----:B------:R-:W-:Y:S02]  /*2bf0*/  IADD3.X R37, R218, c[0x0][0x16c], RZ, P1, !PT ;  /* 0x00005b00da257a10 */ /* 0x000fe40000ffe4ff */
        /* <DEDUP_REMOVED lines=15> */
[--C-:B-----5:R-:W-:Y:S01]  /*2cf0*/  HADD2.F32 R42, -RZ, R52.reuse.H1_H1 ;  /* 0x30000034ff2a7230 */ /* 0x120fe20000004100 */
[----:B------:R-:W-:Y:S01]  /*2d00*/  FMUL R46, R51, R38 ;  /* 0x00000026332e7220 */ /* 0x000fe20000400000 */
[----:B------:R-:W-:-:S03]  /*2d10*/  HADD2.F32 R52, -RZ, R52.H0_H0 ;  /* 0x20000034ff347230 */ /* 0x000fc60000004100 */
[----:B------:R-:W-:Y:S01]  /*2d20*/  FMUL R39, R42, R42 ;  /* 0x0000002a2a277220 */ /* 0x000fe20000400000 */
[----:B------:R-:W-:Y:S01]  /*2d30*/  F2FP.PACK_AB R35, R46, R35 ;  /* 0x000000232e23723e */ /* 0x000fe200000000ff */
[--C-:B------:R-:W-:Y:S01]  /*2d40*/  HADD2.F32 R46, -RZ, R53.reuse.H0_H0 ;  /* 0x20000035ff2e7230 */ /* 0x100fe20000004100 */
[----:B------:R-:W-:Y:S01]  /*2d50*/  ISETP.NE.AND P6, PT, R216, RZ, PT ;  /* 0x000000ffd800720c */ /* 0x000fe20003fc5270 */
        /* <DEDUP_REMOVED lines=51> */
[--C-:B------:R-:W-:Y:S01]  /*3090*/  HADD2.F32 R47, -RZ, R57.reuse.H0_H0 ;  /* 0x20000039ff2f7230 */ /* 0x100fe20000004100 */
[----:B------:R-:W-:Y:S02]  /*30a0*/  ISETP.NE.AND P6, PT, R213, RZ, PT ;  /* 0x000000ffd500720c */ /* 0x000fe40003fc5270 */
[----:B------:R-:W-:Y:S01]  /*30b0*/  FFMA R42, R43, R43, R42 ;  /* 0x0000002b2b2a7223 */ /* 0x000fe2000000002a */
[----:B------:R-:W-:-:S03]  /*30c0*/  HADD2.F32 R57, -RZ, R57.H1_H1 ;  /* 0x30000039ff397230 */ /* 0x000fc60000004100 */
[----:B------:R-:W-:Y:S01]  /*30d0*/  FFMA R42, R47, R47, R42 ;  /* 0x0000002f2f2a7223 */ /* 0x000fe2000000002a */
[----:B------:R-:W-:-:S03]  /*30e0*/  HADD2.F32 R51, -RZ, R58.H0_H0 ;  /* 0x2000003aff337230 */ /* 0x000fc60000004100 */
[----:B------:R-:W-:Y:S01]  /*30f0*/  FFMA R42, R57, R57, R42 ;  /* 0x00000039392a7223 */ /* 0x000fe2000000002a */
[----:B------:R-:W-:-:S03]  /*3100*/  HADD2.F32 R49, -RZ, R58.H1_H1 ;  /* 0x3000003aff317230 */ /* 0x000fc60000004100 */
[----:B------:R-:W-:Y:S01]  /*3110*/  FFMA R42, R51, R51, R42 ;  /* 0x00000033332a7223 */ /* 0x000fe2000000002a */
[----:B------:R0:W-:Y:S03]  /*3120*/  @!P6 STG.E.128 [R214.64], R32 ;  /* 0x00000020d600e986 */ /* 0x0001e6000c101d04 */
        /* <DEDUP_REMOVED lines=21> */
[----:B------:R0:W1:Y:S01]  /*3280*/  MUFU.RCP R42, R44 ;  /* 0x0000002c002a7308 */ /* 0x0000620000001000 */
[----:B------:R-:W-:-:S05]  /*3290*/  FSEL R35, R13, 1, P1 ;  /* 0x3f8000000d237808 */ /* 0x000fca0000800000 */
[----:B------:R-:W-:Y:S01]  /*32a0*/  @!P0 FMUL R35, R35, 16777216 ;  /* 0x4b80000023238820 */ /* 0x000fe20000400000 */
[----:B0-----:R-:W-:-:S03]  /*32b0*/  HADD2.F32 R44, -RZ, R60.H1_H1 ;  /* 0x3000003cff2c7230 */ /* 0x001fc60000004100 */
[----:B-1----:R-:W-:Y:S01]  /*32c0*/  FMUL R42, R42, R35 ;  /* 0x000000232a2a7220 */ /* 0x002fe20000400000 */
[----:B------:R-:W-:-:S03]  /*32d0*/  HADD2.F32 R60, -RZ, R60.H0_H0 ;  /* 0x2000003cff3c7230 */ /* 0x000fc60000004100 */
[-C--:B------:R-:W-:Y:S01]  /*32e0*/  FMUL R35, R33, R42.reuse ;  /* 0x0000002a21237220 */ /* 0x080fe20000400000 */
[-C--:B------:R-:W-:Y:S01]  /*32f0*/  FMUL R48, R59, R42.reuse ;  /* 0x0000002a3b307220 */ /* 0x080fe20000400000 */
[-C--:B------:R-:W-:Y:S01]  /*3300*/  FMUL R32, R43, R42.reuse ;  /* 0x0000002a2b207220 */ /* 0x080fe20000400000 */
[-C--:B------:R-:W-:Y:S01]  /*3310*/  FMUL R47, R47, R42.reuse ;  /* 0x0000002a2f2f7220 */ /* 0x080fe20000400000 */
[----:B------:R-:W-:Y:S01]  /*3320*/  FMUL R34, R57, R42 ;  /* 0x0000002a39227220 */ /* 0x000fe20000400000 */
[----:B------:R-:W-:Y:S01]  /*3330*/  FMUL R43, R44, R44 ;  /* 0x0000002c2c2b7220 */ /* 0x000fe20000400000 */
[-C--:B------:R-:W-:Y:S01]  /*3340*/  FMUL R51, R51, R42.reuse ;  /* 0x0000002a33337220 */ /* 0x080fe20000400000 */
[----:B------:R-:W-:Y:S01]  /*3350*/  FMUL R46, R49, R42 ;  /* 0x0000002a312e7220 */ /* 0x000fe20000400000 */
[----:B------:R-:W-:Y:S01]  /*3360*/  F2FP.PACK_AB R35, R48, R35 ;  /* 0x000000233023723e */ /* 0x000fe200000000ff */
[----:B------:R-:W-:Y:S01]  /*3370*/  HADD2.F32 R48, -RZ, R61.H0_H0 ;  /* 0x2000003dff307230 */ /* 0x000fe20000004100 */
[----:B------:R-:W-:Y:S01]  /*3380*/  FFMA R43, R60, R60, R43 ;  /* 0x0000003c3c2b7223 */ /* 0x000fe2000000002b */
[----:B------:R-:W-:-:S02]  /*3390*/  ISETP.NE.AND P6, PT, R210, RZ, PT ;  /* 0x000000ffd200720c */ /* 0x000fc40003fc5270 */
[----:B------:R-:W-:Y:S02]  /*33a0*/  F2FP.PACK_AB R33, R34, R47 ;  /* 0x0000002f2221723e */ /* 0x000fe400000000ff */
[----:B------:R-:W-:Y:S01]  /*33b0*/  F2FP.PACK_AB R34, R46, R51 ;  /* 0x000000332e22723e */ /* 0x000fe200000000ff */
[----:B------:R-:W-:Y:S01]  /*33c0*/  HADD2.F32 R46, -RZ, R61.H1_H1 ;  /* 0x3000003dff2e7230 */ /* 0x000fe20000004100 */
        /* <DEDUP_REMOVED lines=85> */
[----:B------:R-:W-:-:S04]  /*3920*/  FMUL R35, R33, R44 ;  /* 0x0000002c21237220 */ /* 0x000fc80000400000 */
[----:B------:R-:W-:Y:S01]  /*3930*/  F2FP.PACK_AB R33, R34, R49 ;  /* 0x000000312221723e */ /* 0x000fe200000000ff */
[--C-:B------:R-:W-:Y:S01]  /*3940*/  HADD2.F32 R49, -RZ, R68.reuse.H1_H1 ;  /* 0x30000044ff317230 */ /* 0x100fe20000004100 */
[-C--:B------:R-:W-:Y:S01]  /*3950*/  FMUL R32, R45, R44.reuse ;  /* 0x0000002c2d207220 */ /* 0x080fe20000400000 */
[----:B------:R-:W-:Y:S01]  /*3960*/  HADD2.F32 R45, -RZ, R68.H0_H0 ;  /* 0x20000044ff2d7230 */ /* 0x000fe20000004100 */
[-C--:B------:R-:W-:Y:S02]  /*3970*/  FMUL R48, R51, R44.reuse ;  /* 0x0000002c33307220 */ /* 0x080fe40000400000 */
[----:B------:R-:W-:Y:S01]  /*3980*/  FMUL R46, R49, R49 ;  /* 0x00000031312e7220 */ /* 0x000fe20000400000 */
[--C-:B------:R-:W-:Y:S01]  /*3990*/  HADD2.F32 R51, -RZ, R69.reuse.H0_H0 ;  /* 0x20000045ff337230 */ /* 0x100fe20000004100 */
[----:B------:R-:W-:Y:S02]  /*39a0*/  ISETP.NE.AND P6, PT, R204, RZ, PT ;  /* 0x000000ffcc00720c */ /* 0x000fe40003fc5270 */
[----:B------:R-:W-:Y:S01]  /*39b0*/  FFMA R46, R45, R45, R46 ;  /* 0x0000002d2d2e7223 */ /* 0x000fe2000000002e */
[----:B------:R-:W-:Y:S01]  /*39c0*/  HADD2.F32 R69, -RZ, R69.H1_H1 ;  /* 0x30000045ff457230 */ /* 0x000fe20000004100 */
[-C--:B------:R-:W-:Y:S01]  /*39d0*/  FMUL R47, R47, R44.reuse ;  /* 0x0000002c2f2f7220 */ /* 0x080fe20000400000 */
[-C--:B------:R-:W-:Y:S01]  /*39e0*/  FMUL R53, R53, R44.reuse ;  /* 0x0000002c35357220 */ /* 0x080fe20000400000 */
[----:B------:R-:W-:Y:S01]  /*39f0*/  FMUL R50, R67, R44 ;  /* 0x0000002c43327220 */ /* 0x000fe20000400000 */
[----:B------:R-:W-:Y:S01]  /*3a00*/  FFMA R46, R51, R51, R46 ;  /* 0x00000033332e7223 */ /* 0x000fe2000000002e */
[----:B------:R-:W-:Y:S01]  /*3a10*/  HADD2.F32 R55, -RZ, R70.H0_H0 ;  /* 0x20000046ff377230 */ /* 0x000fe20000004100 */
[----:B------:R-:W-:-:S02]  /*3a20*/  F2FP.PACK_AB R32, R47, R32 ;  /* 0x000000202f20723e */ /* 0x000fc400000000ff */
[----:B------:R-:W-:Y:S01]  /*3a30*/  FFMA R46, R69, R69, R46 ;  /* 0x00000045452e7223 */ /* 0x000fe2000000002e */
[----:B------:R-:W-:Y:S02]  /*3a40*/  F2FP.PACK_AB R34, R48, R53 ;  /* 0x000000353022723e */ /* 0x000fe400000000ff */
[----:B------:R-:W-:Y:S01]  /*3a50*/  F2FP.PACK_AB R35, R50, R35 ;  /* 0x000000233223723e */ /* 0x000fe200000000ff */
[----:B------:R-:W-:Y:S01]  /*3a60*/  HADD2.F32 R53, -RZ, R70.H1_H1 ;  /* 0x30000046ff357230 */ /* 0x000fe20000004100 */
        /* <DEDUP_REMOVED lines=34> */
[--C-:B------:R-:W-:Y:S02]  /*3c90*/  HADD2.F32 R50, -RZ, R72.reuse.H1_H1 ;  /* 0x30000048ff327230 */ /* 0x100fe40000004100 */
[----:B------:R-:W-:Y:S01]  /*3ca0*/  HADD2.F32 R72, -RZ, R72.H0_H0 ;  /* 0x20000048ff487230 */ /* 0x000fe20000004100 */
[----:B------:R-:W-:-:S02]  /*3cb0*/  FMUL R52, R71, R36 ;  /* 0x0000002447347220 */ /* 0x000fc40000400000 */
[----:B------:R-:W-:Y:S01]  /*3cc0*/  FMUL R37, R50, R50 ;  /* 0x0000003232257220 */ /* 0x000fe20000400000 */
[--C-:B------:R-:W-:Y:S01]  /*3cd0*/  HADD2.F32 R54, -RZ, R73.reuse.H0_H0 ;  /* 0x20000049ff367230 */ /* 0x100fe20000004100 */
[----:B------:R-:W-:Y:S02]  /*3ce0*/  ISETP.NE.AND P6, PT, R201, RZ, PT ;  /* 0x000000ffc900720c */ /* 0x000fe40003fc5270 */
[----:B------:R-:W-:Y:S01]  /*3cf0*/  FFMA R37, R72, R72, R37 ;  /* 0x0000004848257223 */ /* 0x000fe20000000025 */
[----:B------:R-:W-:Y:S01]  /*3d00*/  F2FP.PACK_AB R35, R52, R35 ;  /* 0x000000233423723e */ /* 0x000fe200000000ff */
        /* <DEDUP_REMOVED lines=42> */
[----:B------:R-:W-:Y:S02]  /*3fb0*/  F2FP.PACK_AB R33, R35, R54 ;  /* 0x000000362321723e */ /* 0x000fe400000000ff */
[----:B------:R-:W-:Y:S01]  /*3fc0*/  F2FP.PACK_AB R35, R53, R50 ;  /* 0x000000323523723e */ /* 0x000fe200000000ff */
[----:B------:R-:W-:-:S02]  /*3fd0*/  HADD2.F32 R50, -RZ, R76.H1_H1 ;  /* 0x3000004cff327230 */ /* 0x000fc40000004100 */
[----:B------:R-:W-:-:S03]  /*3fe0*/  HADD2.F32 R76, -RZ, R76.H0_H0 ;  /* 0x2000004cff4c7230 */ /* 0x000fc60000004100 */
[----:B------:R-:W-:Y:S01]  /*3ff0*/  FMUL R45, R50, R50 ;  /* 0x00000032322d7220 */ /* 0x000fe20000400000 */
[--C-:B------:R-:W-:Y:S01]  /*4000*/  HADD2.F32 R54, -RZ, R77.reuse.H0_H0 ;  /* 0x2000004dff367230 */ /* 0x100fe20000004100 */
[----:B------:R-:W-:Y:S01]  /*4010*/  ISETP.NE.AND P6, PT, R198, RZ, PT ;  /* 0x000000ffc600720c */ /* 0x000fe20003fc5270 */
[-C--:B------:R-:W-:Y:S01]  /*4020*/  FMUL R56, R56, R37.reuse ;  /* 0x0000002538387220 */ /* 0x080fe20000400000 */
[----:B------:R-:W-:Y:S01]  /*4030*/  FFMA R45, R76, R76, R45 ;  /* 0x0000004c4c2d7223 */ /* 0x000fe2000000002d */
[----:B------:R-:W-:Y:S01]  /*4040*/  FMUL R51, R74, R37 ;  /* 0x000000254a337220 */ /* 0x000fe20000400000 */
[----:B------:R-:W-:Y:S02]  /*4050*/  HADD2.F32 R52, -RZ, R77.H1_H1 ;  /* 0x3000004dff347230 */ /* 0x000fe40000004100 */
[----:B------:R-:W-:Y:S02]  /*4060*/  FFMA R45, R54, R54, R45 ;  /* 0x00000036362d7223 */ /* 0x000fe4000000002d */
[----:B------:R-:W-:Y:S01]  /*4070*/  F2FP.PACK_AB R34, R51, R56 ;  /* 0x000000383322723e */ /* 0x000fe200000000ff */
[--C-:B------:R-:W-:Y:S01]  /*4080*/  HADD2.F32 R56, -RZ, R78.reuse.H0_H0 ;  /* 0x2000004eff387230 */ /* 0x100fe20000004100 */
        /* <DEDUP_REMOVED lines=86> */
[--C-:B------:R-:W-:Y:S01]  /*45f0*/  HADD2.F32 R50, -RZ, R84.reuse.H1_H1 ;  /* 0x30000054ff327230 */ /* 0x100fe20000004100 */
[-C--:B------:R-:W-:Y:S01]  /*4600*/  FMUL R54, R83, R46.reuse ;  /* 0x0000002e53367220 */ /* 0x080fe20000400000 */
[----:B------:R-:W-:Y:S01]  /*4610*/  FMUL R32, R47, R46 ;  /* 0x0000002e2f207220 */ /* 0x000fe20000400000 */
[----:B------:R-:W-:-:S02]  /*4620*/  HADD2.F32 R84, -RZ, R84.H0_H0 ;  /* 0x20000054ff547230 */ /* 0x000fc40000004100 */
[----:B------:R-:W-:Y:S01]  /*4630*/  FMUL R47, R50, R50 ;  /* 0x00000032322f7220 */ /* 0x000fe20000400000 */
[----:B------:R-:W-:Y:S01]  /*4640*/  F2FP.PACK_AB R35, R54, R35 ;  /* 0x000000233623723e */ /* 0x000fe200000000ff */
[--C-:B------:R-:W-:Y:S01]  /*4650*/  HADD2.F32 R54, -RZ, R85.reuse.H0_H0 ;  /* 0x20000055ff367230 */ /* 0x100fe20000004100 */
[----:B------:R-:W-:Y:S01]  /*4660*/  ISETP.NE.AND P6, PT, R184, RZ, PT ;  /* 0x000000ffb800720c */ /* 0x000fe20003fc5270 */
[----:B------:R-:W-:Y:S01]  /*4670*/  FFMA R47, R84, R84, R47 ;  /* 0x00000054542f7223 */ /* 0x000fe2000000002f */
[----:B------:R-:W-:Y:S01]  /*4680*/  HADD2.F32 R52, -RZ, R85.H1_H1 ;  /* 0x30000055ff347230 */ /* 0x000fe20000004100 */
[----:B------:R-:W-:Y:S02]  /*4690*/  FMUL R51, R51, R46 ;  /* 0x0000002e33337220 */ /* 0x000fe40000400000 */
[----:B------:R-:W-:Y:S01]  /*46a0*/  FFMA R47, R54, R54, R47 ;  /* 0x00000036362f7223 */ /* 0x000fe2000000002f */
[--C-:B------:R-:W-:Y:S02]  /*46b0*/  HADD2.F32 R56, -RZ, R86.reuse.H0_H0 ;  /* 0x20000056ff387230 */ /* 0x100fe40000004100 */
[----:B------:R-:W-:Y:S01]  /*46c0*/  F2FP.PACK_AB R32, R51, R32 ;  /* 0x000000203320723e */ /* 0x000fe200000000ff */
        /* <DEDUP_REMOVED lines=35> */
[----:B------:R-:W-:Y:S01]  /*4900*/  F2FP.PACK_AB R32, R33, R84 ;  /* 0x000000542120723e */ /* 0x000fe200000000ff */
[-C--:B------:R-:W-:Y:S01]  /*4910*/  FMUL R56, R56, R47.reuse ;  /* 0x0000002f38387220 */ /* 0x080fe20000400000 */
[----:B------:R-:W-:Y:S01]  /*4920*/  FMUL R53, R86, R47 ;  /* 0x0000002f56357220 */ /* 0x000fe20000400000 */
[----:B------:R-:W-:Y:S02]  /*4930*/  F2FP.PACK_AB R33, R35, R54 ;  /* 0x000000362321723e */ /* 0x000fe400000000ff */
[----:B------:R-:W-:Y:S01]  /*4940*/  F2FP.PACK_AB R35, R55, R50 ;  /* 0x000000323723723e */ /* 0x000fe200000000ff */
[--C-:B------:R-:W-:Y:S01]  /*4950*/  HADD2.F32 R55, -RZ, R88.reuse.H1_H1 ;  /* 0x30000058ff377230 */ /* 0x100fe20000004100 */
[----:B------:R-:W-:Y:S01]  /*4960*/  F2FP.PACK_AB R34, R53, R56 ;  /* 0x000000383522723e */ /* 0x000fe200000000ff */
[----:B------:R-:W-:-:S03]  /*4970*/  HADD2.F32 R53, -RZ, R88.H0_H0 ;  /* 0x20000058ff357230 */ /* 0x000fc60000004100 */
        /* <DEDUP_REMOVED lines=144> */
[----:B------:R-:W-:Y:S01]  /*5280*/  IADD3 R160, P1, R160, c[0x0][0x168], RZ ;  /* 0x00005a00a0a07a10 */ /* 0x000fe20007f3e0ff */
[----:B------:R-:W-:Y:S01]  /*5290*/  FMUL R58, R99, R50 ;  /* 0x00000032633a7220 */ /* 0x000fe20000400000 */
[----:B------:R-:W-:-:S02]  /*52a0*/  HADD2.F32 R100, -RZ, R100.H0_H0 ;  /* 0x20000064ff647230 */ /* 0x000fc40000004100 */
[----:B------:R-:W-:Y:S01]  /*52b0*/  IADD3.X R161, R31, c[0x0][0x16c], RZ, P1, !PT ;  /* 0x00005b001fa17a10 */ /* 0x000fe20000ffe4ff */
        /* <DEDUP_REMOVED lines=36> */
[----:B------:R-:W-:Y:S01]  /*5500*/  @!P0 FMUL R64, R64, 16777216 ;  /* 0x4b80000040408820 */ /* 0x000fe20000400000 */
[----:B------:R-:W-:-:S03]  /*5510*/  IADD3 R52, P1, R30, c[0x0][0x168], RZ ;  /* 0x00005a001e347a10 */ /* 0x000fc60007f3e0ff */
[----:B0-----:R-:W-:Y:S01]  /*5520*/  FMUL R51, R51, R64 ;  /* 0x0000004033337220 */ /* 0x001fe20000400000 */
[----:B------:R-:W-:-:S03]  /*5530*/  IADD3.X R53, R29, c[0x0][0x16c], RZ, P1, !PT ;  /* 0x00005b001d357a10 */ /* 0x000fc60000ffe4ff */
        /* <DEDUP_REMOVED lines=11> */
[----:B------:R-:W-:Y:S01]  /*55f0*/  FMUL R30, R31, R31 ;  /* 0x0000001f1f1e7220 */ /* 0x000fe20000400000 */
[--C-:B------:R-:W-:Y:S01]  /*5600*/  HADD2.F32 R55, -RZ, R105.reuse.H0_H0 ;  /* 0x20000069ff377230 */ /* 0x100fe20000004100 */
[----:B------:R-:W-:Y:S02]  /*5610*/  ISETP.NE.AND P6, PT, R166, RZ, PT ;  /* 0x000000ffa600720c */ /* 0x000fe40003fc5270 */
        /* <DEDUP_REMOVED lines=34> */
[----:B0-----:R-:W-:-:S04]  /*5840*/  FMUL R32, R32, R63 ;  /* 0x0000003f20207220 */ /* 0x001fc80000400000 */
[-C--:B------:R-:W-:Y:S01]  /*5850*/  FMUL R28, R29, R32.reuse ;  /* 0x000000201d1c7220 */ /* 0x080fe20000400000 */
[-C--:B------:R-:W-:Y:S01]  /*5860*/  FMUL R29, R55, R32.reuse ;  /* 0x00000020371d7220 */ /* 0x080fe20000400000 */
[-C--:B------:R-:W-:Y:S01]  /*5870*/  FMUL R30, R105, R32.reuse ;  /* 0x00000020691e7220 */ /* 0x080fe20000400000 */
[-C--:B------:R-:W-:Y:S01]  /*5880*/  FMUL R59, R59, R32.reuse ;  /* 0x000000203b3b7220 */ /* 0x080fe20000400000 */
[----:B------:R-:W-:-:S03]  /*5890*/  FMUL R54, R57, R32 ;  /* 0x0000002039367220 */ /* 0x000fc60000400000 */
[----:B------:R-:W-:Y:S02]  /*58a0*/  F2FP.PACK_AB R29, R30, R29 ;  /* 0x0000001d1e1d723e */ /* 0x000fe400000000ff */
[----:B------:R-:W-:Y:S01]  /*58b0*/  F2FP.PACK_AB R30, R54, R59 ;  /* 0x0000003b361e723e */ /* 0x000fe200000000ff */
[--C-:B------:R-:W-:Y:S01]  /*58c0*/  HADD2.F32 R54, -RZ, R108.reuse.H1_H1 ;  /* 0x3000006cff367230 */ /* 0x100fe20000004100 */
[-C--:B------:R-:W-:Y:S01]  /*58d0*/  FMUL R31, R31, R32.reuse ;  /* 0x000000201f1f7220 */ /* 0x080fe20000400000 */
[-C--:B------:R-:W-:Y:S01]  /*58e0*/  FMUL R33, R33, R32.reuse ;  /* 0x0000002021217220 */ /* 0x080fe20000400000 */
[----:B------:R-:W-:Y:S01]  /*58f0*/  FMUL R58, R107, R32 ;  /* 0x000000206b3a7220 */ /* 0x000fe20000400000 */
[----:B------:R-:W-:Y:S01]  /*5900*/  IADD3.X R35, R27, c[0x0][0x16c], RZ, P1, !PT ;  /* 0x00005b001b237a10 */ /* 0x000fe20000ffe4ff */
[----:B------:R-:W-:Y:S01]  /*5910*/  HADD2.F32 R108, -RZ, R108.H0_H0 ;  /* 0x2000006cff6c7230 */ /* 0x000fe20000004100 */
[----:B------:R-:W-:Y:S01]  /*5920*/  FMUL R27, R54, R54 ;  /* 0x00000036361b7220 */ /* 0x000fe20000400000 */
[----:B------:R-:W-:-:S02]  /*5930*/  F2FP.PACK_AB R28, R31, R28 ;  /* 0x0000001c1f1c723e */ /* 0x000fc400000000ff */
[----:B------:R-:W-:Y:S01]  /*5940*/  F2FP.PACK_AB R31, R58, R33 ;  /* 0x000000213a1f723e */ /* 0x000fe200000000ff */
[--C-:B------:R-:W-:Y:S01]  /*5950*/  HADD2.F32 R58, -RZ, R109.reuse.H0_H0 ;  /* 0x2000006dff3a7230 */ /* 0x100fe20000004100 */
        /* <DEDUP_REMOVED lines=35> */
[----:B------:R-:W-:Y:S01]  /*5b90*/  IADD3.X R53, R25, c[0x0][0x16c], RZ, P1, !PT ;  /* 0x00005b0019357a10 */ /* 0x000fe20000ffe4ff */
[-C--:B------:R-:W-:Y:S01]  /*5ba0*/  FMUL R108, R108, R33.reuse ;  /* 0x000000216c6c7220 */ /* 0x080fe20000400000 */
[----:B------:R-:W-:Y:S02]  /*5bb0*/  FMUL R25, R54, R33 ;  /* 0x0000002136197220 */ /* 0x000fe40000400000 */
[----:B------:R-:W-:Y:S01]  /*5bc0*/  F2FP.PACK_AB R31, R26, R31 ;  /* 0x0000001f1a1f723e */ /* 0x000fe200000000ff */
[--C-:B------:R-:W-:Y:S01]  /*5bd0*/  HADD2.F32 R26, -RZ, R112.reuse.H1_H1 ;  /* 0x30000070ff1a7230 */ /* 0x100fe20000004100 */
[-C--:B------:R-:W-:Y:S01]  /*5be0*/  FMUL R29, R58, R33.reuse ;  /* 0x000000213a1d7220 */ /* 0x080fe20000400000 */
[----:B------:R-:W-:Y:S01]  /*5bf0*/  FMUL R56, R56, R33 ;  /* 0x0000002138387220 */ /* 0x000fe20000400000 */
[----:B------:R-:W-:Y:S01]  /*5c00*/  F2FP.PACK_AB R28, R25, R108 ;  /* 0x0000006c191c723e */ /* 0x000fe200000000ff */
[----:B------:R-:W-:Y:S01]  /*5c10*/  HADD2.F32 R112, -RZ, R112.H0_H0 ;  /* 0x20000070ff707230 */ /* 0x000fe20000004100 */
[----:B------:R-:W-:-:S02]  /*5c20*/  FMUL R25, R26, R26 ;  /* 0x0000001a1a197220 */ /* 0x000fc40000400000 */
[----:B------:R-:W-:Y:S01]  /*5c30*/  F2FP.PACK_AB R29, R56, R29 ;  /* 0x0000001d381d723e */ /* 0x000fe200000000ff */
[--C-:B------:R-:W-:Y:S01]  /*5c40*/  HADD2.F32 R56, -RZ, R113.reuse.H0_H0 ;  /* 0x20000071ff387230 */ /* 0x100fe20000004100 */
[----:B------:R-:W-:Y:S01]  /*5c50*/  FFMA R25, R112, R112, R25 ;  /* 0x0000007070197223 */ /* 0x000fe20000000019 */
[----:B------:R-:W-:Y:S01]  /*5c60*/  ISETP.NE.AND P6, PT, R168, RZ, PT ;  /* 0x000000ffa800720c */ /* 0x000fe20003fc5270 */
        /* <DEDUP_REMOVED lines=26> */
[----:B------:R-:W-:Y:S02]  /*5e10*/  FSETP.GEU.AND P0, PT, R35, 1.175494350822287508e-38, PT ;  /* 0x008000002300780b */ /* 0x000fe40003f0e000 */
[----:B------:R-:W-:-:S09]  /*5e20*/  FSEL R62, R13, 1, P1 ;  /* 0x3f8000000d3e7808 */ /* 0x000fd20000800000 */
[----:B------:R-:W-:Y:S01]  /*5e30*/  @P1 FMUL R35, R35, 0.25 ;  /* 0x3e80000023231820 */ /* 0x000fe20000400000 */
[----:B------:R-:W-:-:S03]  /*5e40*/  IADD3 R28, P1, R24, c[0x0][0x168], RZ ;  /* 0x00005a00181c7a10 */ /* 0x000fc60007f3e0ff */
[----:B------:R-:W-:Y:S01]  /*5e50*/  @!P0 FMUL R35, R35, 16777216 ;  /* 0x4b80000023238820 */ /* 0x000fe20000400000 */
[----:B------:R-:W-:-:S03]  /*5e60*/  IADD3.X R29, R23, c[0x0][0x16c], RZ, P1, !PT ;  /* 0x00005b00171d7a10 */ /* 0x000fc60000ffe4ff */
[----:B------:R-:W0:Y:S01]  /*5e70*/  MUFU.RCP R23, R35 ;  /* 0x0000002300177308 */ /* 0x000e220000001000 */
        /* <DEDUP_REMOVED lines=10> */
[----:B------:R-:W-:Y:S01]  /*5f20*/  F2FP.PACK_AB R25, R27, R56 ;  /* 0x000000381b19723e */ /* 0x000fe200000000ff */
[----:B------:R-:W-:Y:S01]  /*5f30*/  FMUL R31, R114, R23 ;  /* 0x00000017721f7220 */ /* 0x000fe20000400000 */
[----:B------:R-:W-:Y:S01]  /*5f40*/  F2FP.PACK_AB R27, R55, R34 ;  /* 0x00000022371b723e */ /* 0x000fe200000000ff */
[----:B------:R-:W-:-:S02]  /*5f50*/  HADD2.F32 R34, -RZ, R116.H1_H1 ;  /* 0x30000074ff227230 */ /* 0x000fc40000004100 */
[----:B------:R-:W-:Y:S01]  /*5f60*/  HADD2.F32 R116, -RZ, R116.H0_H0 ;  /* 0x20000074ff747230 */ /* 0x000fe20000004100 */
[----:B------:R-:W-:Y:S02]  /*5f70*/  F2FP.PACK_AB R26, R31, R26 ;  /* 0x0000001a1f1a723e */ /* 0x000fe400000000ff */
[----:B------:R-:W-:Y:S01]  /*5f80*/  FMUL R31, R34, R34 ;  /* 0x00000022221f7220 */ /* 0x000fe20000400000 */
[----:B------:R-:W-:-:S03]  /*5f90*/  HADD2.F32 R56, -RZ, R117.H0_H0 ;  /* 0x20000075ff387230 */ /* 0x000fc60000004100 */
[----:B------:R-:W-:Y:S01]  /*5fa0*/  FFMA R31, R116, R116, R31 ;  /* 0x00000074741f7223 */ /* 0x000fe2000000001f */
[----:B------:R-:W-:-:S03]  /*5fb0*/  HADD2.F32 R54, -RZ, R117.H1_H1 ;  /* 0x30000075ff367230 */ /* 0x000fc60000004100 */
[----:B------:R-:W-:Y:S01]  /*5fc0*/  FFMA R31, R56, R56, R31 ;  /* 0x00000038381f7223 */ /* 0x000fe2000000001f */
[----:B------:R-:W-:-:S03]  /*5fd0*/  HADD2.F32 R58, -RZ, R118.H0_H0 ;  /* 0x20000076ff3a7230 */ /* 0x000fc60000004100 */
[----:B------:R-:W-:Y:S01]  /*5fe0*/  FFMA R31, R54, R54, R31 ;  /* 0x00000036361f7223 */ /* 0x000fe2000000001f */
[----:B------:R-:W-:Y:S01]  /*5ff0*/  HADD2.F32 R118, -RZ, R118.H1_H1 ;  /* 0x30000076ff767230 */ /* 0x000fe20000004100 */
[----:B------:R0:W-:Y:S02]  /*6000*/  @!P5 STG.E.128 [R52.64], R24 ;  /* 0x000000183400d986 */ /* 0x0001e4000c101d04 */
[----:B------:R-:W-:-:S04]  /*6010*/  FFMA R31, R58, R58, R31 ;  /* 0x0000003a3a1f7223 */ /* 0x000fc8000000001f */
        /* <DEDUP_REMOVED lines=69> */
[----:B------:R-:W-:-:S04]  /*6470*/  @!P0 FMUL R52, R52, 16777216 ;  /* 0x4b80000034348820 */ /* 0x000fc80000400000 */
[----:B------:R-:W0:Y:S01]  /*6480*/  MUFU.RCP R20, R52 ;  /* 0x0000003400147308 */ /* 0x000e220000001000 */
[----:B------:R-:W-:-:S04]  /*6490*/  @!P0 FMUL R27, R27, 16777216 ;  /* 0x4b8000001b1b8820 */ /* 0x000fc80000400000 */
[----:B0-----:R-:W-:-:S04]  /*64a0*/  FMUL R20, R20, R27 ;  /* 0x0000001b14147220 */ /* 0x001fc80000400000 */
[-C--:B------:R-:W-:Y:S01]  /*64b0*/  FMUL R27, R25, R20.reuse ;  /* 0x00000014191b7220 */ /* 0x080fe20000400000 */
[----:B------:R-:W-:-:S05]  /*64c0*/  FMUL R22, R123, R20 ;  /* 0x000000147b167220 */ /* 0x000fca0000400000 */
[----:B------:R-:W-:Y:S01]  /*64d0*/  F2FP.PACK_AB R27, R22, R27 ;  /* 0x0000001b161b723e */ /* 0x000fe200000000ff */
[--C-:B------:R-:W-:Y:S01]  /*64e0*/  HADD2.F32 R22, -RZ, R124.reuse.H1_H1 ;  /* 0x3000007cff167230 */ /* 0x100fe20000004100 */
[----:B------:R-:W-:Y:S01]  /*64f0*/  FMUL R24, R35, R20 ;  /* 0x0000001423187220 */ /* 0x000fe20000400000 */
[----:B------:R-:W-:-:S03]  /*6500*/  HADD2.F32 R124, -RZ, R124.H0_H0 ;  /* 0x2000007cff7c7230 */ /* 0x000fc60000004100 */
[----:B------:R-:W-:Y:S01]  /*6510*/  FMUL R35, R22, R22 ;  /* 0x0000001616237220 */ /* 0x000fe20000400000 */
[----:B------:R-:W-:-:S03]  /*6520*/  HADD2.F32 R52, -RZ, R125.H0_H0 ;  /* 0x2000007dff347230 */ /* 0x000fc60000004100 */
[----:B------:R-:W-:Y:S01]  /*6530*/  FFMA R35, R124, R124, R35 ;  /* 0x0000007c7c237223 */ /* 0x000fe20000000023 */
[----:B------:R-:W-:Y:S01]  /*6540*/  IADD3.X R29, R18, c[0x0][0x16c], RZ, P1, !PT ;  /* 0x00005b00121d7a10 */ /* 0x000fe20000ffe4ff */
[----:B------:R-:W-:Y:S01]  /*6550*/  HADD2.F32 R34, -RZ, R125.H1_H1 ;  /* 0x3000007dff227230 */ /* 0x000fe20000004100 */
[-C--:B------:R-:W-:Y:S01]  /*6560*/  FMUL R53, R53, R20.reuse ;  /* 0x0000001435357220 */ /* 0x080fe20000400000 */
[-C--:B------:R-:W-:Y:S01]  /*6570*/  FMUL R55, R55, R20.reuse ;  /* 0x0000001437377220 */ /* 0x080fe20000400000 */
        /* <DEDUP_REMOVED lines=40> */
[--C-:B------:R-:W-:Y:S01]  /*6800*/  HADD2.F32 R22, -RZ, R128.reuse.H1_H1 ;  /* 0x30000080ff167230 */ /* 0x100fe20000004100 */
[-C--:B------:R-:W-:Y:S01]  /*6810*/  FMUL R55, R26, R17.reuse ;  /* 0x000000111a377220 */ /* 0x080fe20000400000 */
[----:B------:R-:W-:Y:S01]  /*6820*/  FMUL R24, R24, R17 ;  /* 0x0000001118187220 */ /* 0x000fe20000400000 */
[----:B------:R-:W-:Y:S01]  /*6830*/  F2FP.PACK_AB R54, R25, R54 ;  /* 0x000000361936723e */ /* 0x000fe200000000ff */
[----:B------:R-:W-:Y:S01]  /*6840*/  HADD2.F32 R128, -RZ, R128.H0_H0 ;  /* 0x20000080ff807230 */ /* 0x000fe20000004100 */
[----:B------:R-:W-:Y:S02]  /*6850*/  FMUL R25, R22, R22 ;  /* 0x0000001616197220 */ /* 0x000fe40000400000 */
[----:B------:R-:W-:Y:S01]  /*6860*/  F2FP.PACK_AB R55, R24, R55 ;  /* 0x000000371837723e */ /* 0x000fe200000000ff */
[--C-:B------:R-:W-:Y:S01]  /*6870*/  HADD2.F32 R24, -RZ, R129.reuse.H0_H0 ;  /* 0x20000081ff187230 */ /* 0x100fe20000004100 */
[----:B------:R-:W-:Y:S01]  /*6880*/  FFMA R25, R128, R128, R25 ;  /* 0x0000008080197223 */ /* 0x000fe20000000019 */
[----:B------:R-:W-:Y:S01]  /*6890*/  HADD2.F32 R129, -RZ, R129.H1_H1 ;  /* 0x30000081ff817230 */ /* 0x000fe20000004100 */
[----:B------:R-:W-:-:S02]  /*68a0*/  FMUL R53, R52, R17 ;  /* 0x0000001134357220 */ /* 0x000fc40000400000 */
[----:B------:R-:W-:Y:S01]  /*68b0*/  FFMA R26, R24, R24, R25 ;  /* 0x00000018181a7223 */ /* 0x000fe20000000019 */
[-C--:B------:R-:W-:Y:S01]  /*68c0*/  FMUL R52, R124, R17.reuse ;  /* 0x000000117c347220 */ /* 0x080fe20000400000 */
[--C-:B------:R-:W-:Y:S01]  /*68d0*/  HADD2.F32 R25, -RZ, R130.reuse.H0_H0 ;  /* 0x20000082ff197230 */ /* 0x100fe20000004100 */
[----:B------:R-:W-:Y:S01]  /*68e0*/  FMUL R34, R34, R17 ;  /* 0x0000001122227220 */ /* 0x000fe20000400000 */
[----:B------:R-:W-:Y:S01]  /*68f0*/  FFMA R26, R129, R129, R26 ;  /* 0x00000081811a7223 */ /* 0x000fe2000000001a */
[----:B------:R-:W-:Y:S01]  /*6900*/  HADD2.F32 R130, -RZ, R130.H1_H1 ;  /* 0x30000082ff827230 */ /* 0x000fe20000004100 */
[----:B------:R-:W-:Y:S02]  /*6910*/  F2FP.PACK_AB R52, R27, R52 ;  /* 0x000000341b34723e */ /* 0x000fe400000000ff */
[----:B------:R-:W-:Y:S01]  /*6920*/  FFMA R27, R25, R25, R26 ;  /* 0x00000019191b7223 */ /* 0x000fe2000000001a */
[----:B------:R-:W-:Y:S01]  /*6930*/  F2FP.PACK_AB R53, R34, R53 ;  /* 0x000000352235723e */ /* 0x000fe200000000ff */
[----:B------:R-:W-:-:S02]  /*6940*/  HADD2.F32 R26, -RZ, R131.H0_H0 ;  /* 0x20000083ff1a7230 */ /* 0x000fc40000004100 */
[----:B------:R-:W-:Y:S01]  /*6950*/  FFMA R27, R130, R130, R27 ;  /* 0x00000082821b7223 */ /* 0x000fe2000000001b */
[----:B------:R-:W-:Y:S01]  /*6960*/  HADD2.F32 R131, -RZ, R131.H1_H1 ;  /* 0x30000083ff837230 */ /* 0x000fe20000004100 */
[----:B------:R0:W-:Y:S02]  /*6970*/  @!P2 STG.E.128 [R28.64], R52 ;  /* 0x000000341c00a986 */ /* 0x0001e4000c101d04 */
[----:B0-----:R-:W-:-:S04]  /*6980*/  FFMA R28, R26, R26, R27 ;  /* 0x0000001a1a1c7223 */ /* 0x001fc8000000001b */
[----:B------:R-:W-:-:S05]  /*6990*/  FFMA R28, R131, R131, R28 ;  /* 0x00000083831c7223 */ /* 0x000fca000000001c */
[----:B------:R-:W0:Y:S02]  /*69a0*/  SHFL.BFLY PT, R27, R28, 0x8, 0x1f ;  /* 0x0d001f001c1b7f89 */ /* 0x000e2400000e0000 */
[----:B0-----:R-:W-:-:S05]  /*69b0*/  FADD R27, R28, R27 ;  /* 0x0000001b1c1b7221 */ /* 0x001fca0000000000 */
[----:B------:R-:W0:Y:S02]  /*69c0*/  SHFL.BFLY PT, R30, R27, 0x4, 0x1f ;  /* 0x0c801f001b1e7f89 */ /* 0x000e2400000e0000 */
[----:B0-----:R-:W-:-:S05]  /*69d0*/  FADD R30, R27, R30 ;  /* 0x0000001e1b1e7221 */ /* 0x001fca0000000000 */
[----:B------:R-:W0:Y:S01]  /*69e0*/  SHFL.BFLY PT, R29, R30, 0x2, 0x1f ;  /* 0x0c401f001e1d7f89 */ /* 0x000e2200000e0000 */
[--C-:B------:R-:W-:Y:S02]  /*69f0*/  HADD2.F32 R27, -RZ, R132.reuse.H1_H1 ;  /* 0x30000084ff1b7230 */ /* 0x100fe40000004100 */
[----:B------:R-:W-:Y:S02]  /*6a00*/  HADD2.F32 R132, -RZ, R132.H0_H0 ;  /* 0x20000084ff847230 */ /* 0x000fe40000004100 */
[----:B------:R-:W-:Y:S01]  /*6a10*/  HADD2.F32 R28, -RZ, R133.H0_H0 ;  /* 0x20000085ff1c7230 */ /* 0x000fe20000004100 */
[----:B0-----:R-:W-:-:S05]  /*6a20*/  FADD R31, R30, R29 ;  /* 0x0000001d1e1f7221 */ /* 0x001fca0000000000 */
[----:B------:R-:W0:Y:S01]  /*6a30*/  SHFL.BFLY PT, R34, R31, 0x1, 0x1f ;  /* 0x0c201f001f227f89 */ /* 0x000e2200000e0000 */
[----:B------:R-:W-:Y:S01]  /*6a40*/  FMUL R29, R27, R27 ;  /* 0x0000001b1b1d7220 */ /* 0x000fe20000400000 */
[----:B------:R-:W-:-:S03]  /*6a50*/  HADD2.F32 R133, -RZ, R133.H1_H1 ;  /* 0x30000085ff857230 */ /* 0x000fc60000004100 */
[----:B------:R-:W-:-:S04]  /*6a60*/  FFMA R29, R132, R132, R29 ;  /* 0x00000084841d7223 */ /* 0x000fc8000000001d */
[----:B------:R-:W-:Y:S01]  /*6a70*/  FFMA R30, R28, R28, R29 ;  /* 0x0000001c1c1e7223 */ /* 0x000fe2000000001d */
[----:B------:R-:W-:-:S03]  /*6a80*/  HADD2.F32 R29, -RZ, R134.H0_H0 ;  /* 0x20000086ff1d7230 */ /* 0x000fc60000004100 */
[----:B------:R-:W-:Y:S01]  /*6a90*/  FFMA R30, R133, R133, R30 ;  /* 0x00000085851e7223 */ /* 0x000fe2000000001e */
[----:B------:R-:W-:Y:S01]  /*6aa0*/  HADD2.F32 R134, -RZ, R134.H1_H1 ;  /* 0x30000086ff867230 */ /* 0x000fe20000004100 */
[----:B0-----:R-:W-:Y:S02]  /*6ab0*/  FADD R34, R31, R34 ;  /* 0x000000221f227221 */ /* 0x001fe40000000000 */
[----:B------:R-:W-:Y:S01]  /*6ac0*/  FFMA R31, R29, R29, R30 ;  /* 0x0000001d1d1f7223 */ /* 0x000fe2000000001e */
[--C-:B------:R-:W-:Y:S01]  /*6ad0*/  HADD2.F32 R30, -RZ, R135.reuse.H0_H0 ;  /* 0x20000087ff1e7230 */ /* 0x100fe20000004100 */
[----:B------:R-:W-:Y:S02]  /*6ae0*/  FADD R34, R34, c[0x0][0x178] ;  /* 0x00005e0022227621 */ /* 0x000fe40000000000 */
[----:B------:R-:W-:Y:S01]  /*6af0*/  FFMA R31, R134, R134, R31 ;  /* 0x00000086861f7223 */ /* 0x000fe2000000001f */
[----:B------:R-:W-:Y:S01]  /*6b00*/  HADD2.F32 R135, -RZ, R135.H1_H1 ;  /* 0x30000087ff877230 */ /* 0x000fe20000004100 */
[----:B------:R0:W1:Y:S02]  /*6b10*/  MUFU.SQRT R75, R34 ;  /* 0x00000022004b7308 */ /* 0x0000640000002000 */
[----:B0-----:R-:W-:-:S04]  /*6b20*/  FFMA R34, R30, R30, R31 ;  /* 0x0000001e1e227223 */ /* 0x001fc8000000001f */
        /* <DEDUP_REMOVED lines=8> */
[--C-:B------:R-:W-:Y:S02]  /*6bb0*/  HADD2.F32 R31, -RZ, R136.reuse.H1_H1 ;  /* 0x30000088ff1f7230 */ /* 0x100fe40000004100 */
[----:B------:R-:W-:Y:S02]  /*6bc0*/  HADD2.F32 R136, -RZ, R136.H0_H0 ;  /* 0x20000088ff887230 */ /* 0x000fe40000004100 */
[--C-:B------:R-:W-:Y:S02]  /*6bd0*/  HADD2.F32 R34, -RZ, R137.reuse.H0_H0 ;  /* 0x20000089ff227230 */ /* 0x100fe40000004100 */
[----:B------:R-:W-:Y:S01]  /*6be0*/  HADD2.F32 R137, -RZ, R137.H1_H1 ;  /* 0x30000089ff897230 */ /* 0x000fe20000004100 */
[----:B0-----:R-:W-:-:S04]  /*6bf0*/  FADD R35, R54, R35 ;  /* 0x0000002336237221 */ /* 0x001fc80000000000 */
[----:B------:R-:W-:Y:S01]  /*6c00*/  FADD R55, R35, c[0x0][0x178] ;  /* 0x00005e0023377621 */ /* 0x000fe20000000000 */
[----:B------:R-:W-:-:S04]  /*6c10*/  FMUL R35, R31, R31 ;  /* 0x0000001f1f237220 */ /* 0x000fc80000400000 */
[----:B------:R-:W-:-:S04]  /*6c20*/  FFMA R35, R136, R136, R35 ;  /* 0x0000008888237223 */ /* 0x000fc80000000023 */
[----:B------:R-:W-:Y:S01]  /*6c30*/  FFMA R52, R34, R34, R35 ;  /* 0x0000002222347223 */ /* 0x000fe20000000023 */
[----:B------:R-:W-:-:S03]  /*6c40*/  HADD2.F32 R35, -RZ, R138.H0_H0 ;  /* 0x2000008aff237230 */ /* 0x000fc60000004100 */
[----:B------:R-:W-:Y:S01]  /*6c50*/  FFMA R52, R137, R137, R52 ;  /* 0x0000008989347223 */ /* 0x000fe20000000034 */
[----:B------:R0:W2:Y:S01]  /*6c60*/  MUFU.SQRT R76, R55 ;  /* 0x00000037004c7308 */ /* 0x0000a20000002000 */
[----:B------:R-:W-:Y:S02]  /*6c70*/  HADD2.F32 R138, -RZ, R138.H1_H1 ;  /* 0x3000008aff8a7230 */ /* 0x000fe40000004100 */
[----:B0-----:R-:W-:Y:S01]  /*6c80*/  FFMA R55, R35, R35, R52 ;  /* 0x0000002323377223 */ /* 0x001fe20000000034 */
[----:B------:R-:W-:-:S03]  /*6c90*/  HADD2.F32 R52, -RZ, R139.H0_H0 ;  /* 0x2000008bff347230 */ /* 0x000fc60000004100 */
[----:B------:R-:W-:Y:S01]  /*6ca0*/  FFMA R55, R138, R138, R55 ;  /* 0x0000008a8a377223 */ /* 0x000fe20000000037 */
        /* <DEDUP_REMOVED lines=21> */
[----:B------:R0:W4:Y:S01]  /*6e00*/  MUFU.SQRT R77, R59 ;  /* 0x0000003b004d7308 */ /* 0x0001220000002000 */
        /* <DEDUP_REMOVED lines=25> */
[----:B------:R0:W5:Y:S01]  /*6fa0*/  MUFU.SQRT R78, R63 ;  /* 0x0000003f004e7308 */ /* 0x0001620000002000 */
        /* <DEDUP_REMOVED lines=25> */
[----:B------:R0:W1:Y:S01]  /*7140*/  MUFU.SQRT R79, R67 ;  /* 0x00000043004f7308 */ /* 0x0000620000002000 */
        /* <DEDUP_REMOVED lines=14> */
[--C-:B---3--:R-:W-:Y:S02]  /*7230*/  HADD2.F32 R66, -RZ, R152.reuse.H1_H1 ;  /* 0x30000098ff427230 */ /* 0x108fe40000004100 */
        /* <DEDUP_REMOVED lines=10> */
[----:B------:R0:W3:Y:S01]  /*72e0*/  MUFU.SQRT R80, R71 ;  /* 0x0000004700507308 */ /* 0x0000e20000002000 */
        /* <DEDUP_REMOVED lines=9> */
[----:B------:R-:W0:Y:S01]  /*7380*/  SHFL.BFLY PT, R72, R71, 0x4, 0x1f ;  /* 0x0c801f0047487f89 */ /* 0x000e2200000e0000 */
[----:B-1----:R-:W-:Y:S01]  /*7390*/  FSETP.GT.AND P0, PT, R75, 8.50705917302346158658e+37, PT ;  /* 0x7e8000004b00780b */ /* 0x002fe20003f04000 */
[----:B0-----:R-:W-:-:S05]  /*73a0*/  FADD R72, R71, R72 ;  /* 0x0000004847487221 */ /* 0x001fca0000000000 */
[----:B------:R-:W0:Y:S01]  /*73b0*/  SHFL.BFLY PT, R73, R72, 0x2, 0x1f ;  /* 0x0c401f0048497f89 */ /* 0x000e2200000e0000 */
[----:B------:R-:W-:-:S06]  /*73c0*/  FSETP.GEU.AND P5, PT, R75, 1.175494350822287508e-38, PT ;  /* 0x008000004b00780b */ /* 0x000fcc0003fae000 */
[----:B------:R-:W-:Y:S01]  /*73d0*/  @P0 FMUL R75, R75, 0.25 ;  /* 0x3e8000004b4b0820 */ /* 0x000fe20000400000 */
[----:B------:R-:W-:Y:S02]  /*73e0*/  FSEL R53, R13, 1, P0 ;  /* 0x3f8000000d357808 */ /* 0x000fe40000000000 */
[----:B--2---:R-:W-:Y:S01]  /*73f0*/  FSETP.GT.AND P0, PT, R76, 8.50705917302346158658e+37, PT ;  /* 0x7e8000004c00780b */ /* 0x004fe20003f04000 */
[----:B0-----:R-:W-:-:S05]  /*7400*/  FADD R73, R72, R73 ;  /* 0x0000004948497221 */ /* 0x001fca0000000000 */
[----:B------:R-:W0:Y:S01]  /*7410*/  SHFL.BFLY PT, R74, R73, 0x1, 0x1f ;  /* 0x0c201f00494a7f89 */ /* 0x000e2200000e0000 */
[----:B------:R-:W-:-:S06]  /*7420*/  FSETP.GEU.AND P4, PT, R76, 1.175494350822287508e-38, PT ;  /* 0x008000004c00780b */ /* 0x000fcc0003f8e000 */
[----:B------:R-:W-:Y:S01]  /*7430*/  @P0 FMUL R76, R76, 0.25 ;  /* 0x3e8000004c4c0820 */ /* 0x000fe20000400000 */
[----:B------:R-:W-:Y:S02]  /*7440*/  FSEL R83, R13, 1, P0 ;  /* 0x3f8000000d537808 */ /* 0x000fe40000000000 */
[C---:B----4-:R-:W-:Y:S02]  /*7450*/  FSETP.GT.AND P0, PT, R77.reuse, 8.50705917302346158658e+37, PT ;  /* 0x7e8000004d00780b */ /* 0x050fe40003f04000 */
[----:B------:R-:W-:Y:S02]  /*7460*/  FSETP.GEU.AND P3, PT, R77, 1.175494350822287508e-38, PT ;  /* 0x008000004d00780b */ /* 0x000fe40003f6e000 */
[----:B------:R-:W-:-:S09]  /*7470*/  FSEL R82, R13, 1, P0 ;  /* 0x3f8000000d527808 */ /* 0x000fd20000000000 */
[----:B------:R-:W-:Y:S01]  /*7480*/  @P0 FMUL R77, R77, 0.25 ;  /* 0x3e8000004d4d0820 */ /* 0x000fe20000400000 */
[----:B0-----:R-:W-:Y:S01]  /*7490*/  FADD R74, R73, R74 ;  /* 0x0000004a494a7221 */ /* 0x001fe20000000000 */
[----:B-----5:R-:W-:-:S03]  /*74a0*/  FSETP.GT.AND P0, PT, R78, 8.50705917302346158658e+37, PT ;  /* 0x7e8000004e00780b */ /* 0x020fc60003f04000 */
[----:B------:R-:W-:-:S04]  /*74b0*/  FADD R74, R74, c[0x0][0x178] ;  /* 0x00005e004a4a7621 */ /* 0x000fc80000000000 */
[----:B------:R-:W0:Y:S01]  /*74c0*/  MUFU.SQRT R81, R74 ;  /* 0x0000004a00517308 */ /* 0x000e220000002000 */
[----:B------:R-:W-:Y:S02]  /*74d0*/  FSETP.GEU.AND P2, PT, R78, 1.175494350822287508e-38, PT ;  /* 0x008000004e00780b */ /* 0x000fe40003f4e000 */
[----:B------:R-:W-:-:S03]  /*74e0*/  FSEL R85, R13, 1, P0 ;  /* 0x3f8000000d557808 */ /* 0x000fc60000000000 */
[----:B------:R-:W-:Y:S01]  /*74f0*/  @P0 FMUL R78, R78, 0.25 ;  /* 0x3e8000004e4e0820 */ /* 0x000fe20000400000 */
[----:B------:R-:W-:Y:S02]  /*7500*/  FSETP.GT.AND P0, PT, R79, 8.50705917302346158658e+37, PT ;  /* 0x7e8000004f00780b */ /* 0x000fe40003f04000 */
[----:B---3--:R-:W-:Y:S02]  /*7510*/  FSETP.GT.AND P6, PT, R80, 8.50705917302346158658e+37, PT ;  /* 0x7e8000005000780b */ /* 0x008fe40003fc4000 */
[----:B------:R-:W-:Y:S02]  /*7520*/  P2R R88, PR, RZ, 0x20 ;  /* 0x00000020ff587803 */ /* 0x000fe40000000000 */
[----:B0-----:R-:W-:Y:S02]  /*7530*/  FSETP.GT.AND P5, PT, R81, 8.50705917302346158658e+37, PT ;  /* 0x7e8000005100780b */ /* 0x001fe40003fa4000 */
[----:B------:R-:W-:-:S05]  /*7540*/  FSETP.GEU.AND P1, PT, R79, 1.175494350822287508e-38, PT ;  /* 0x008000004f00780b */ /* 0x000fca0003f2e000 */
[----:B------:R-:W-:Y:S01]  /*7550*/  @P0 FMUL R79, R79, 0.25 ;  /* 0x3e8000004f4f0820 */ /* 0x000fe20000400000 */
[C---:B------:R-:W-:Y:S02]  /*7560*/  FSEL R84, R13.reuse, 1, P0 ;  /* 0x3f8000000d547808 */ /* 0x040fe40000000000 */
[C---:B------:R-:W-:Y:S01]  /*7570*/  FSETP.GEU.AND P0, PT, R80.reuse, 1.175494350822287508e-38, PT ;  /* 0x008000005000780b */ /* 0x040fe20003f0e000 */
[----:B------:R-:W-:Y:S01]  /*7580*/  @P6 FMUL R80, R80, 0.25 ;  /* 0x3e80000050506820 */ /* 0x000fe20000400000 */
[----:B------:R-:W-:Y:S02]  /*7590*/  FSEL R87, R13, 1, P6 ;  /* 0x3f8000000d577808 */ /* 0x000fe40003000000 */
[C---:B------:R-:W-:Y:S01]  /*75a0*/  FSETP.GEU.AND P6, PT, R81.reuse, 1.175494350822287508e-38, PT ;  /* 0x008000005100780b */ /* 0x040fe20003fce000 */
[----:B------:R-:W-:Y:S01]  /*75b0*/  @P5 FMUL R81, R81, 0.25 ;  /* 0x3e80000051515820 */ /* 0x000fe20000400000 */
[----:B------:R-:W-:Y:S02]  /*75c0*/  FSEL R86, R13, 1, P5 ;  /* 0x3f8000000d567808 */ /* 0x000fe40002800000 */
[----:B------:R-:W-:Y:S01]  /*75d0*/  ISETP.NE.AND P5, PT, R88, RZ, PT ;  /* 0x000000ff5800720c */ /* 0x000fe20003fa5270 */
[----:B------:R-:W0:Y:S01]  /*75e0*/  S2R R13, SR_TID.X ;  /* 0x00000000000d7919 */ /* 0x000e220000002100 */
[----:B------:R-:W-:Y:S01]  /*75f0*/  @!P4 FMUL R76, R76, 16777216 ;  /* 0x4b8000004c4cc820 */ /* 0x000fe20000400000 */
[----:B------:R-:W-:Y:S01]  /*7600*/  @!P2 FMUL R78, R78, 16777216 ;  /* 0x4b8000004e4ea820 */ /* 0x000fe20000400000 */
[----:B------:R-:W-:-:S09]  /*7610*/  @!P3 FMUL R77, R77, 16777216 ;  /* 0x4b8000004d4db820 */ /* 0x000fd20000400000 */
[----:B------:R-:W-:Y:S01]  /*7620*/  @!P5 FMUL R75, R75, 16777216 ;  /* 0x4b8000004b4bd820 */ /* 0x000fe20000400000 */
[----:B------:R-:W-:Y:S08]  /*7630*/  MUFU.RCP R76, R76 ;  /* 0x0000004c004c7308 */ /* 0x000ff00000001000 */
[----:B------:R-:W1:Y:S01]  /*7640*/  MUFU.RCP R70, R75 ;  /* 0x0000004b00467308 */ /* 0x000e620000001000 */
[----:B------:R-:W-:Y:S01]  /*7650*/  @!P5 FMUL R53, R53, 16777216 ;  /* 0x4b8000003535d820 */ /* 0x000fe20000400000 */
[----:B0-----:R-:W-:-:S06]  /*7660*/  SHF.R.U32.HI R13, RZ, 0x4, R13 ;  /* 0x00000004ff0d7819 */ /* 0x001fcc000001160d */
[----:B------:R-:W0:Y:S01]  /*7670*/  MUFU.RCP R78, R78 ;  /* 0x0000004e004e7308 */ /* 0x000e220000001000 */
[----:B------:R-:W-:Y:S01]  /*7680*/  @!P4 FMUL R83, R83, 16777216 ;  /* 0x4b8000005353c820 */ /* 0x000fe20000400000 */
[----:B------:R-:W-:-:S06]  /*7690*/  SGXT.U32 R72, R13, 0x2 ;  /* 0x000000020d48781a */ /* 0x000fcc0000000000 */
[----:B------:R-:W2:Y:S01]  /*76a0*/  MUFU.RCP R77, R77 ;  /* 0x0000004d004d7308 */ /* 0x000ea20000001000 */
[----:B-1----:R-:W-:Y:S01]  /*76b0*/  FMUL R53, R70, R53 ;  /* 0x0000003546357220 */ /* 0x002fe20000400000 */
[----:B------:R-:W-:Y:S01]  /*76c0*/  FMUL R76, R76, R83 ;  /* 0x000000534c4c7220 */ /* 0x000fe20000400000 */
[----:B------:R-:W-:Y:S01]  /*76d0*/  @!P2 FMUL R85, R85, 16777216 ;  /* 0x4b8000005555a820 */ /* 0x000fe20000400000 */
[----:B------:R1:W-:Y:S01]  /*76e0*/  STS [R72.X4+0x150], R23 ;  /* 0x0001501748007388 */ /* 0x0003e20000004800 */
[-C--:B------:R-:W-:Y:S01]  /*76f0*/  FMUL R13, R22, R53.reuse ;  /* 0x00000035160d7220 */ /* 0x080fe20000400000 */
[----:B------:R-:W-:Y:S01]  /*7700*/  @!P3 FMUL R82, R82, 16777216 ;  /* 0x4b8000005252b820 */ /* 0x000fe20000400000 */
[-C--:B------:R-:W-:Y:S01]  /*7710*/  FMUL R22, R25, R53.reuse ;  /* 0x0000003519167220 */ /* 0x080fe20000400000 */
[----:B------:R-:W-:Y:S01]  /*7720*/  @!P1 FMUL R79, R79, 16777216 ;  /* 0x4b8000004f4f9820 */ /* 0x000fe20000400000 */
[-C--:B------:R-:W-:Y:S01]  /*7730*/  FMUL R26, R26, R53.reuse ;  /* 0x000000351a1a7220 */ /* 0x080fe20000400000 */
[-C--:B------:R-:W-:Y:S01]  /*7740*/  FMUL R131, R131, R53.reuse ;  /* 0x0000003583837220 */ /* 0x080fe20000400000 */
[----:B------:R-:W-:Y:S01]  /*7750*/  @!P0 FMUL R80, R80, 16777216 ;  /* 0x4b80000050508820 */ /* 0x000fe20000400000 */
[-C--:B------:R-:W-:Y:S01]  /*7760*/  FMUL R29, R29, R76.reuse ;  /* 0x0000004c1d1d7220 */ /* 0x080fe20000400000 */
[----:B-1----:R-:W-:Y:S01]  /*7770*/  FMUL R23, R130, R53 ;  /* 0x0000003582177220 */ /* 0x002fe20000400000 */
[-C--:B------:R-:W-:Y:S01]  /*7780*/  FMUL R134, R134, R76.reuse ;  /* 0x0000004c86867220 */ /* 0x080fe20000400000 */
[----:B------:R-:W-:Y:S01]  /*7790*/  ISETP.NE.AND P4, PT, R169, RZ, PT ;  /* 0x000000ffa900720c */ /* 0x000fe20003f85270 */
[----:B------:R-:W-:Y:S01]  /*77a0*/  @!P0 FMUL R87, R87, 16777216 ;  /* 0x4b80000057578820 */ /* 0x000fe20000400000 */
[----:B------:R-:W-:Y:S01]  /*77b0*/  @!P6 FMUL R81, R81, 16777216 ;  /* 0x4b8000005151e820 */ /* 0x000fe20000400000 */
[----:B------:R-:W-:Y:S01]  /*77c0*/  FMUL R25, R28, R76 ;  /* 0x0000004c1c197220 */ /* 0x000fe20000400000 */
[----:B0-----:R-:W-:Y:S01]  /*77d0*/  FMUL R78, R78, R85 ;  /* 0x000000554e4e7220 */ /* 0x001fe20000400000 */
[----:B------:R-:W-:Y:S01]  /*77e0*/  ISETP.NE.AND P5, PT, R170, RZ, PT ;  /* 0x000000ffaa00720c */ /* 0x000fe20003fa5270 */
[----:B------:R-:W-:Y:S01]  /*77f0*/  @!P6 FMUL R86, R86, 16777216 ;  /* 0x4b8000005656e820 */ /* 0x000fe20000400000 */
[----:B--2---:R-:W-:Y:S01]  /*7800*/  FMUL R77, R77, R82 ;  /* 0x000000524d4d7220 */ /* 0x004fe20000400000 */
[----:B------:R-:W-:Y:S01]  /*7810*/  IADD3 R28, P0, R15, c[0x0][0x168], RZ ;  /* 0x00005a000f1c7a10 */ /* 0x000fe20007f1e0ff */
[-C--:B------:R-:W-:Y:S01]  /*7820*/  FMUL R24, R24, R53.reuse ;  /* 0x0000003518187220 */ /* 0x080fe20000400000 */
[-C--:B------:R-:W-:Y:S01]  /*7830*/  FMUL R129, R129, R53.reuse ;  /* 0x0000003581817220 */ /* 0x080fe20000400000 */
[----:B------:R-:W-:Y:S01]  /*7840*/  F2FP.PACK_AB R22, R23, R22 ;  /* 0x000000161716723e */ /* 0x000fe200000000ff */
[----:B------:R0:W-:Y:S01]  /*7850*/  STS [R72.X4+0x130], R32 ;  /* 0x0001302048007388 */ /* 0x0001e20000004800 */
[----:B------:R-:W-:Y:S01]  /*7860*/  ISETP.NE.AND P6, PT, R171, RZ, PT ;  /* 0x000000ffab00720c */ /* 0x000fe20003fc5270 */
[----:B------:R-:W-:Y:S01]  /*7870*/  FMUL R128, R128, R53 ;  /* 0x0000003580807220 */ /* 0x000fe20000400000 */
[-C--:B------:R-:W-:Y:S01]  /*7880*/  FMUL R132, R132, R76.reuse ;  /* 0x0000004c84847220 */ /* 0x080fe20000400000 */
[----:B------:R1:W-:Y:S01]  /*7890*/  STS [R72.X4+0x180], R17 ;  /* 0x0001801148007388 */ /* 0x0003e20000004800 */
[----:B------:R-:W-:Y:S01]  /*78a0*/  FMUL R27, R27, R76 ;  /* 0x0000004c1b1b7220 */ /* 0x000fe20000400000 */
[----:B------:R-:W-:Y:S01]  /*78b0*/  F2FP.PACK_AB R23, R131, R26 ;  /* 0x0000001a8317723e */ /* 0x000fe200000000ff */
[----:B------:R-:W2:Y:S01]  /*78c0*/  MUFU.RCP R79, R79 ;  /* 0x0000004f004f7308 */ /* 0x000ea20000001000 */
[----:B------:R-:W-:Y:S01]  /*78d0*/  ISETP.NE.AND P2, PT, R172, RZ, PT ;  /* 0x000000ffac00720c */ /* 0x000fe20003f45270 */
[-C--:B------:R-:W-:Y:S01]  /*78e0*/  FMUL R30, R30, R76.reuse ;  /* 0x0000004c1e1e7220 */ /* 0x080fe20000400000 */
[-C--:B0-----:R-:W-:Y:S01]  /*78f0*/  FMUL R32, R133, R76.reuse ;  /* 0x0000004c85207220 */ /* 0x081fe20000400000 */
[----:B------:R-:W-:Y:S01]  /*7900*/  FMUL R135, R135, R76 ;  /* 0x0000004c87877220 */ /* 0x000fe20000400000 */
[-C--:B------:R-:W-:Y:S01]  /*7910*/  FMUL R140, R140, R78.reuse ;  /* 0x0000004e8c8c7220 */ /* 0x080fe20000400000 */
[----:B------:R-:W-:Y:S01]  /*7920*/  F2FP.PACK_AB R26, R134, R29 ;  /* 0x0000001d861a723e */ /* 0x000fe200000000ff */
[-C--:B-1----:R-:W-:Y:S01]  /*7930*/  FMUL R17, R54, R78.reuse ;  /* 0x0000004e36117220 */ /* 0x082fe20000400000 */
[----:B------:R-:W-:Y:S01]  /*7940*/  @!P1 FMUL R84, R84, 16777216 ;  /* 0x4b80000054549820 */ /* 0x000fe20000400000 */
[----:B------:R-:W-:Y:S01]  /*7950*/  STS [R72.X4+0x50], R38 ;  /* 0x0000502648007388 */ /* 0x000fe20000004800 */
[----:B------:R-:W0:Y:S01]  /*7960*/  MUFU.RCP R80, R80 ;  /* 0x0000005000507308 */ /* 0x000e220000001000 */
[-C--:B------:R-:W-:Y:S01]  /*7970*/  FMUL R136, R136, R77.reuse ;  /* 0x0000004d88887220 */ /* 0x080fe20000400000 */
[-C--:B------:R-:W-:Y:S01]  /*7980*/  FMUL R31, R31, R77.reuse ;  /* 0x0000004d1f1f7220 */ /* 0x080fe20000400000 */
[----:B------:R1:W-:Y:S01]  /*7990*/  STS [R72.X4+0xa0], R36 ;  /* 0x0000a02448007388 */ /* 0x0003e20000004800 */
[-C--:B------:R-:W-:Y:S01]  /*79a0*/  FMUL R34, R34, R77.reuse ;  /* 0x0000004d22227220 */ /* 0x080fe20000400000 */
[-C--:B------:R-:W-:Y:S01]  /*79b0*/  FMUL R137, R137, R77.reuse ;  /* 0x0000004d89897220 */ /* 0x080fe20000400000 */
[-C--:B------:R-:W-:Y:S01]  /*79c0*/  FMUL R35, R35, R77.reuse ;  /* 0x0000004d23237220 */ /* 0x080fe20000400000 */
[----:B------:R3:W-:Y:S01]  /*79d0*/  STS [R72.X4+0x140], R33 ;  /* 0x0001402148007388 */ /* 0x0007e20000004800 */
[-C--:B------:R-:W-:Y:S01]  /*79e0*/  FMUL R138, R138, R77.reuse ;  /* 0x0000004d8a8a7220 */ /* 0x080fe20000400000 */
[-C--:B------:R-:W-:Y:S01]  /*79f0*/  FMUL R52, R52, R77.reuse ;  /* 0x0000004d34347220 */ /* 0x080fe20000400000 */
[----:B------:R-:W-:Y:S01]  /*7a00*/  FMUL R139, R139, R77 ;  /* 0x0000004d8b8b7220 */ /* 0x000fe20000400000 */
[----:B------:R-:W-:Y:S01]  /*7a10*/  IADD3.X R29, R16, c[0x0][0x16c], RZ, P0, !PT ;  /* 0x00005b00101d7a10 */ /* 0x000fe200007fe4ff */
[----:B------:R4:W-:Y:S01]  /*7a20*/  STS [R72.X4+0x160], R21 ;  /* 0x0001601548007388 */ /* 0x0009e20000004800 */
[----:B------:R-:W5:Y:S01]  /*7a30*/  MUFU.RCP R81, R81 ;  /* 0x0000005100517308 */ /* 0x000f620000001000 */
[-C--:B------:R-:W-:Y:S01]  /*7a40*/  FMUL R55, R55, R78.reuse ;  /* 0x0000004e37377220 */ /* 0x080fe20000400000 */
[-C--:B-1----:R-:W-:Y:S01]  /*7a50*/  FMUL R36, R141, R78.reuse ;  /* 0x0000004e8d247220 */ /* 0x082fe20000400000 */
[-C--:B------:R-:W-:Y:S01]  /*7a60*/  FMUL R56, R56, R78.reuse ;  /* 0x0000004e38387220 */ /* 0x080fe20000400000 */
[-C--:B---3--:R-:W-:Y:S01]  /*7a70*/  FMUL R33, R142, R78.reuse ;  /* 0x0000004e8e217220 */ /* 0x088fe20000400000 */
[-C--:B------:R-:W-:Y:S01]  /*7a80*/  FMUL R57, R57, R78.reuse ;  /* 0x0000004e39397220 */ /* 0x080fe20000400000 */
[----:B------:R-:W-:Y:S01]  /*7a90*/  FMUL R38, R143, R78 ;  /* 0x0000004e8f267220 */ /* 0x000fe20000400000 */
[----:B------:R-:W-:Y:S01]  /*7aa0*/  IADD3 R16, P1, R11, c[0x0][0x168], RZ ;  /* 0x00005a000b107a10 */ /* 0x000fe20007f3e0ff */
[----:B------:R1:W-:Y:S01]  /*7ab0*/  STS [R72.X4+0x170], R20 ;  /* 0x0001701448007388 */ /* 0x0003e20000004800 */
[----:B----4-:R-:W-:-:S02]  /*7ac0*/  F2FP.PACK_AB R21, R129, R24 ;  /* 0x000000188115723e */ /* 0x010fc400000000ff */
[----:B------:R-:W-:Y:S02]  /*7ad0*/  IADD3 R8, P0, R8, c[0x0][0x168], RZ ;  /* 0x00005a0008087a10 */ /* 0x000fe40007f1e0ff */
[----:B------:R-:W-:Y:S02]  /*7ae0*/  F2FP.PACK_AB R24, R27, R132 ;  /* 0x000000841b18723e */ /* 0x000fe400000000ff */
[----:B------:R-:W-:Y:S02]  /*7af0*/  F2FP.PACK_AB R25, R32, R25 ;  /* 0x000000192019723e */ /* 0x000fe400000000ff */
[----:B------:R-:W-:Y:S02]  /*7b00*/  F2FP.PACK_AB R27, R135, R30 ;  /* 0x0000001e871b723e */ /* 0x000fe400000000ff */
[----:B-1----:R-:W-:Y:S02]  /*7b10*/  F2FP.PACK_AB R20, R13, R128 ;  /* 0x000000800d14723e */ /* 0x002fe400000000ff */
[----:B------:R-:W-:-:S02]  /*7b20*/  F2FP.PACK_AB R140, R17, R140 ;  /* 0x0000008c118c723e */ /* 0x000fc400000000ff */
[----:B------:R-:W-:Y:S02]  /*7b30*/  SHF.L.U32 R7, R7, 0x1, RZ ;  /* 0x0000000107077819 */ /* 0x000fe400000006ff */
[----:B------:R-:W-:Y:S02]  /*7b40*/  F2FP.PACK_AB R136, R31, R136 ;  /* 0x000000881f88723e */ /* 0x000fe400000000ff */
[----:B------:R-:W-:Y:S02]  /*7b50*/  F2FP.PACK_AB R137, R137, R34 ;  /* 0x000000228989723e */ /* 0x000fe400000000ff */
[----:B------:R-:W-:Y:S02]  /*7b60*/  F2FP.PACK_AB R138, R138, R35 ;  /* 0x000000238a8a723e */ /* 0x000fe400000000ff */
[----:B------:R-:W-:Y:S02]  /*7b70*/  F2FP.PACK_AB R139, R139, R52 ;  /* 0x000000348b8b723e */ /* 0x000fe400000000ff */
[----:B------:R-:W-:-:S02]  /*7b80*/  IADD3.X R17, R12, c[0x0][0x16c], RZ, P1, !PT ;  /* 0x00005b000c117a10 */ /* 0x000fc40000ffe4ff */
[----:B------:R-:W-:Y:S02]  /*7b90*/  F2FP.PACK_AB R141, R36, R55 ;  /* 0x00000037248d723e */ /* 0x000fe400000000ff */
[----:B------:R-:W-:Y:S02]  /*7ba0*/  F2FP.PACK_AB R142, R33, R56 ;  /* 0x00000038218e723e */ /* 0x000fe400000000ff */
[----:B------:R-:W-:Y:S02]  /*7bb0*/  F2FP.PACK_AB R143, R38, R57 ;  /* 0x00000039268f723e */ /* 0x000fe400000000ff */
[----:B------:R-:W-:Y:S02]  /*7bc0*/  IADD3 R14, P1, R14, c[0x0][0x168], RZ ;  /* 0x00005a000e0e7a10 */ /* 0x000fe40007f3e0ff */
[----:B------:R-:W-:Y:S01]  /*7bd0*/  IADD3.X R9, R9, c[0x0][0x16c], RZ, P0, !PT ;  /* 0x00005b0009097a10 */ /* 0x000fe200007fe4ff */
[----:B------:R-:W-:Y:S01]  /*7be0*/  @!P4 STG.E.128 [R18.64], R20 ;  /* 0x000000141200c986 */ /* 0x000fe2000c101d04 */
[----:B------:R-:W-:-:S02]  /*7bf0*/  LOP3.LUT R7, R7, 0x7e, RZ, 0xc0, !PT ;  /* 0x0000007e07077812 */ /* 0x000fc400078ec0ff */
[----:B------:R-:W-:Y:S01]  /*7c00*/  IADD3.X R15, R10, c[0x0][0x16c], RZ, P1, !PT ;  /* 0x00005b000a0f7a10 */ /* 0x000fe20000ffe4ff */
[----:B------:R-:W-:Y:S01]  /*7c10*/  @!P5 STG.E.128 [R28.64], R24 ;  /* 0x000000181c00d986 */ /* 0x000fe2000c101d04 */
[----:B------:R-:W-:-:S03]  /*7c20*/  IADD3 R10, P0, R3, c[0x0][0x168], RZ ;  /* 0x00005a00030a7a10 */ /* 0x000fc60007f1e0ff */
[----:B------:R-:W-:Y:S04]  /*7c30*/  @!P6 STG.E.128 [R16.64], R136 ;  /* 0x000000881000e986 */ /* 0x000fe8000c101d04 */
[----:B------:R1:W-:Y:S01]  /*7c40*/  @!P2 STG.E.128 [R8.64], R140 ;  /* 0x0000008c0800a986 */ /* 0x0003e2000c101d04 */
[----:B--2---:R-:W-:Y:S01]  /*7c50*/  FMUL R79, R79, R84 ;  /* 0x000000544f4f7220 */ /* 0x004fe20000400000 */
[----:B------:R-:W-:Y:S01]  /*7c60*/  IADD3.X R11, R6, c[0x0][0x16c], RZ, P0, !PT ;  /* 0x00005b00060b7a10 */ /* 0x000fe200007fe4ff */
[----:B0-----:R-:W-:Y:S01]  /*7c70*/  FMUL R80, R80, R87 ;  /* 0x0000005750507220 */ /* 0x001fe20000400000 */
[----:B------:R-:W-:Y:S01]  /*7c80*/  ISETP.NE.AND P3, PT, R173, RZ, PT ;  /* 0x000000ffad00720c */ /* 0x000fe20003f65270 */
[----:B-----5:R-:W-:Y:S01]  /*7c90*/  FMUL R81, R81, R86 ;  /* 0x0000005651517220 */ /* 0x020fe20000400000 */
[----:B------:R-:W-:Y:S01]  /*7ca0*/  ISETP.NE.AND P4, PT, R174, RZ, PT ;  /* 0x000000ffae00720c */ /* 0x000fe20003f85270 */
[----:B------:R0:W-:Y:S01]  /*7cb0*/  STS [R72.X4+0x30], R40 ;  /* 0x0000302848007388 */ /* 0x0001e20000004800 */
[----:B------:R-:W-:Y:S01]  /*7cc0*/  ISETP.NE.AND P5, PT, R175, RZ, PT ;  /* 0x000000ffaf00720c */ /* 0x000fe20003fa5270 */
[-C--:B------:R-:W-:Y:S01]  /*7cd0*/  FMUL R144, R144, R79.reuse ;  /* 0x0000004f90907220 */ /* 0x080fe20000400000 */
[----:B------:R-:W-:Y:S01]  /*7ce0*/  FMUL R59, R59, R79 ;  /* 0x0000004f3b3b7220 */ /* 0x000fe20000400000 */
[----:B------:R2:W-:Y:S01]  /*7cf0*/  STS [R72.X4+0x60], R39 ;  /* 0x0000602748007388 */ /* 0x0005e20000004800 */
[----:B-1----:R-:W-:-:S03]  /*7d00*/  LOP3.LUT R9, R4, R7, RZ, 0xfc, !PT ;  /* 0x0000000704097212 */ /* 0x002fc600078efcff */
[----:B------:R1:W-:Y:S01]  /*7d10*/  STS [R72.X4+0x70], R42 ;  /* 0x0000702a48007388 */ /* 0x0003e20000004800 */
[----:B------:R-:W-:-:S03]  /*7d20*/  ISETP.GE.U32.AND P0, PT, R9, 0x1230, PT ;  /* 0x000012300900780c */ /* 0x000fc60003f06070 */
[----:B------:R3:W-:Y:S01]  /*7d30*/  STS [R72.X4+0xb0], R37 ;  /* 0x0000b02548007388 */ /* 0x0007e20000004800 */
[-C--:B0-----:R-:W-:Y:S01]  /*7d40*/  FMUL R40, R145, R79.reuse ;  /* 0x0000004f91287220 */ /* 0x081fe20000400000 */
[-C--:B------:R-:W-:Y:S01]  /*7d50*/  FMUL R60, R60, R79.reuse ;  /* 0x0000004f3c3c7220 */ /* 0x080fe20000400000 */
[-C--:B--2---:R-:W-:Y:S01]  /*7d60*/  FMUL R39, R146, R79.reuse ;  /* 0x0000004f92277220 */ /* 0x084fe20000400000 */
[----:B------:R0:W-:Y:S01]  /*7d70*/  STS [R72.X4+0x40], R41 ;  /* 0x0000402948007388 */ /* 0x0001e20000004800 */
[-C--:B------:R-:W-:Y:S01]  /*7d80*/  FMUL R61, R61, R79.reuse ;  /* 0x0000004f3d3d7220 */ /* 0x080fe20000400000 */
[-C--:B-1----:R-:W-:Y:S01]  /*7d90*/  FMUL R42, R147, R79.reuse ;  /* 0x0000004f932a7220 */ /* 0x082fe20000400000 */
[-C--:B------:R-:W-:Y:S01]  /*7da0*/  FMUL R148, R148, R80.reuse ;  /* 0x0000005094947220 */ /* 0x080fe20000400000 */
[----:B------:R1:W-:Y:S01]  /*7db0*/  STS [R72.X4+0x90], R44 ;  /* 0x0000902c48007388 */ /* 0x0003e20000004800 */
[-C--:B------:R-:W-:Y:S01]  /*7dc0*/  FMUL R13, R62, R80.reuse ;  /* 0x000000503e0d7220 */ /* 0x080fe20000400000 */
[----:B---3--:R-:W-:Y:S01]  /*7dd0*/  FMUL R37, R58, R79 ;  /* 0x0000004f3a257220 */ /* 0x008fe20000400000 */
[-C--:B------:R-:W-:Y:S01]  /*7de0*/  FMUL R63, R63, R80.reuse ;  /* 0x000000503f3f7220 */ /* 0x080fe20000400000 */
[----:B------:R2:W-:Y:S01]  /*7df0*/  STS [R72.X4+0xd0], R46 ;  /* 0x0000d02e48007388 */ /* 0x0005e20000004800 */
[-C--:B------:R-:W-:Y:S01]  /*7e00*/  FMUL R64, R64, R80.reuse ;  /* 0x0000005040407220 */ /* 0x080fe20000400000 */
[-C--:B0-----:R-:W-:Y:S01]  /*7e10*/  FMUL R41, R150, R80.reuse ;  /* 0x0000005096297220 */ /* 0x081fe20000400000 */
[-C--:B------:R-:W-:Y:S01]  /*7e20*/  FMUL R65, R65, R80.reuse ;  /* 0x0000005041417220 */ /* 0x080fe20000400000 */
[----:B------:R0:W-:Y:S01]  /*7e30*/  STS [R72.X4+0x80], R43 ;  /* 0x0000802b48007388 */ /* 0x0001e20000004800 */
[----:B------:R-:W-:Y:S01]  /*7e40*/  ISETP.GE.U32.AND.EX P0, PT, R0, RZ, PT, P0 ;  /* 0x000000ff0000720c */ /* 0x000fe20003f06100 */
[-C--:B-1----:R-:W-:Y:S01]  /*7e50*/  FMUL R44, R149, R80.reuse ;  /* 0x00000050952c7220 */ /* 0x082fe20000400000 */
[-C--:B------:R-:W-:Y:S01]  /*7e60*/  FMUL R152, R152, R81.reuse ;  /* 0x0000005198987220 */ /* 0x080fe20000400000 */
[-C--:B------:R-:W-:Y:S01]  /*7e70*/  FMUL R67, R67, R81.reuse ;  /* 0x0000005143437220 */ /* 0x080fe20000400000 */
[-C--:B------:R-:W-:Y:S01]  /*7e80*/  FMUL R30, R153, R81.reuse ;  /* 0x00000051991e7220 */ /* 0x080fe20000400000 */
[----:B--2---:R-:W-:Y:S01]  /*7e90*/  FMUL R46, R151, R80 ;  /* 0x00000050972e7220 */ /* 0x004fe20000400000 */
[-C--:B------:R-:W-:Y:S01]  /*7ea0*/  FMUL R68, R68, R81.reuse ;  /* 0x0000005144447220 */ /* 0x080fe20000400000 */
[-C--:B------:R-:W-:Y:S01]  /*7eb0*/  FMUL R19, R154, R81.reuse ;  /* 0x000000519a137220 */ /* 0x080fe20000400000 */
[-C--:B------:R-:W-:Y:S01]  /*7ec0*/  FMUL R69, R69, R81.reuse ;  /* 0x0000005145457220 */ /* 0x080fe20000400000 */
[-C--:B0-----:R-:W-:Y:S01]  /*7ed0*/  FMUL R43, R66, R81.reuse ;  /* 0x00000051422b7220 */ /* 0x081fe20000400000 */
[----:B------:R-:W-:Y:S01]  /*7ee0*/  FMUL R18, R155, R81 ;  /* 0x000000519b127220 */ /* 0x000fe20000400000 */
[----:B------:R-:W-:-:S02]  /*7ef0*/  IADD3 R2, P1, R2, c[0x0][0x168], RZ ;  /* 0x00005a0002027a10 */ /* 0x000fc40007f3e0ff */
[----:B------:R-:W-:Y:S02]  /*7f00*/  F2FP.PACK_AB R144, R37, R144 ;  /* 0x000000902590723e */ /* 0x000fe400000000ff */
[----:B------:R-:W-:Y:S02]  /*7f10*/  F2FP.PACK_AB R145, R40, R59 ;  /* 0x0000003b2891723e */ /* 0x000fe400000000ff */
[----:B------:R-:W-:Y:S02]  /*7f20*/  F2FP.PACK_AB R146, R39, R60 ;  /* 0x0000003c2792723e */ /* 0x000fe400000000ff */
[----:B------:R-:W-:Y:S02]  /*7f30*/  F2FP.PACK_AB R147, R42, R61 ;  /* 0x0000003d2a93723e */ /* 0x000fe400000000ff */
[----:B------:R-:W-:Y:S02]  /*7f40*/  F2FP.PACK_AB R148, R13, R148 ;  /* 0x000000940d94723e */ /* 0x000fe400000000ff */
[----:B------:R-:W-:-:S02]  /*7f50*/  F2FP.PACK_AB R149, R44, R63 ;  /* 0x0000003f2c95723e */ /* 0x000fc400000000ff */
[----:B------:R-:W-:Y:S02]  /*7f60*/  F2FP.PACK_AB R150, R41, R64 ;  /* 0x000000402996723e */ /* 0x000fe400000000ff */
[----:B------:R-:W-:Y:S02]  /*7f70*/  F2FP.PACK_AB R151, R46, R65 ;  /* 0x000000412e97723e */ /* 0x000fe400000000ff */
[----:B------:R-:W-:Y:S02]  /*7f80*/  F2FP.PACK_AB R152, R43, R152 ;  /* 0x000000982b98723e */ /* 0x000fe400000000ff */
[----:B------:R-:W-:Y:S02]  /*7f90*/  F2FP.PACK_AB R153, R30, R67 ;  /* 0x000000431e99723e */ /* 0x000fe400000000ff */
[----:B------:R-:W-:Y:S02]  /*7fa0*/  F2FP.PACK_AB R154, R19, R68 ;  /* 0x00000044139a723e */ /* 0x000fe400000000ff */
[----:B------:R-:W-:-:S02]  /*7fb0*/  IADD3.X R3, R5, c[0x0][0x16c], RZ, P1, !PT ;  /* 0x00005b0005037a10 */ /* 0x000fc40000ffe4ff */
[----:B------:R-:W-:Y:S01]  /*7fc0*/  F2FP.PACK_AB R155, R18, R69 ;  /* 0x00000045129b723e */ /* 0x000fe200000000ff */
[----:B------:R-:W-:Y:S04]  /*7fd0*/  @!P3 STG.E.128 [R14.64], R144 ;  /* 0x000000900e00b986 */ /* 0x000fe8000c101d04 */
[----:B------:R-:W-:Y:S04]  /*7fe0*/  @!P4 STG.E.128 [R10.64], R148 ;  /* 0x000000940a00c986 */ /* 0x000fe8000c101d04 */
[----:B------:R-:W-:Y:S04]  /*7ff0*/  STS [R72.X4], R163 ;  /* 0x000000a348007388 */ /* 0x000fe80000004800 */
[----:B------:R-:W-:Y:S04]  /*8000*/  STS [R72.X4+0x10], R156 ;  /* 0x0000109c48007388 */ /* 0x000fe80000004800 */
        /* <DEDUP_REMOVED lines=14> */
[----:B------:R-:W-:Y:S04]  /*80f0*/  @!P5 STG.E.128 [R2.64], R152 ;  /* 0x000000980200d986 */ /* 0x000fe8000c101d04 */
[----:B------:R-:W-:Y:S06]  /*8100*/  BAR.SYNC 0x0 ;  /* 0x0000000000007b1d */ /* 0x000fec0000000000 */
[----:B------:R-:W-:Y:S05]  /*8110*/  @P0 EXIT ;  /* 0x000000000000094d */ /* 0x000fea0003800000 */
[----:B------:R-:W0:Y:S01]  /*8120*/  LDS.64 R6, [R7.X4] ;  /* 0x0000000007067984 */ /* 0x000e220000004a00 */
[----:B------:R-:W-:-:S04]  /*8130*/  LEA R2, P0, R9, c[0x0][0x170], 0x2 ;  /* 0x00005c0009027a11 */ /* 0x000fc800078010ff */
[----:B------:R-:W-:-:S05]  /*8140*/  LEA.HI.X R3, R9, c[0x0][0x174], R0, 0x2, P0 ;  /* 0x00005d0009037a11 */ /* 0x000fca00000f1400 */
[----:B0-----:R-:W-:Y:S01]  /*8150*/  STG.E.64 [R2.64], R6 ;  /* 0x0000000602007986 */ /* 0x001fe2000c101b04 */
[----:B------:R-:W-:Y:S05]  /*8160*/  EXIT ;  /* 0x000000000000794d */ /* 0x000fea0003800000 */
.L_x_0:
[----:B------:R-:W-:-:S00]  /*8170*/  BRA `(.L_x_0) ;  /* 0xfffffff000007947 */ /* 0x000fc0000383ffff */
[----:B------:R-:W-:-:S00]  /*8180*/  NOP ;  /* 0x0000000000007918 */ /* 0x000fc00000000000 */
[----:B------:R-:W-:-:S00]  /*8190*/  NOP ;  /* 0x0000000000007918 */ /* 0x000fc00000000000 */
[----:B------:R-:W-:-:S00]  /*81a0*/  NOP ;  /* 0x0000000000007918 */ /* 0x000fc00000000000 */
[----:B------:R-:W-:-:S00]  /*81b0*/  NOP ;  /* 0x0000000000007918 */ /* 0x000fc00000000000 */
[----:B------:R-:W-:-:S00]  /*81c0*/  NOP ;  /* 0x0000000000007918 */ /* 0x000fc00000000000 */
[----:B------:R-:W-:-:S00]  /*81d0*/  NOP ;  /* 0x0000000000007918 */ /* 0x000fc00000000000 */
[----:B------:R-:W-:-:S00]  /*81e0*/  NOP ;  /* 0x0000000000007918 */ /* 0x000fc00000000000 */
[----:B------:R-:W-:-:S00]  /*81f0*/  NOP ;  /* 0x0000000000007918 */ /* 0x000fc00000000000 */
.L_x_1:


//--------------------- .nv.global.init           --------------------------
	.section	.nv.global.init,"aw",@progbits
.nv.global.init:
	.type		_$_str,@object
	.size		_$_str,(_$_str_$_2 - _$_str)
_$_str:
        /*0000*/ 	.byte	0x5f, 0x5f, 0x43, 0x55, 0x44, 0x41, 0x5f, 0x46, 0x54, 0x5a, 0x00
	.type		_$_str_$_2,@object
	.size		_$_str_$_2,(.L_1 - _$_str_$_2)
_$_str_$_2:
        /*000b*/ 	.byte	0x5f, 0x5f, 0x43, 0x55, 0x44, 0x41, 0x5f, 0x50, 0x52, 0x45, 0x43, 0x5f, 0x53, 0x51, 0x52, 0x54
        /*001b*/ 	.byte	0x00
.L_1:


//--------------------- .nv.shared.l2norm_fwd_kernel --------------------------
	.section	.nv.shared.l2norm_fwd_kernel,"aw",@nobits
	.align	16
